//
// Generated by NVIDIA NVVM Compiler
//
// Compiler Build ID: CL-36424714
// Cuda compilation tools, release 13.0, V13.0.88
// Based on NVVM 20.0.0
//

.version 9.0
.target sm_100
.address_size 64

	// .globl	_Z17per_row_AB_kernelPlS_S_ll

.visible .entry _Z17per_row_AB_kernelPlS_S_ll(
	.param .u64 .ptr .align 1 _Z17per_row_AB_kernelPlS_S_ll_param_0,
	.param .u64 .ptr .align 1 _Z17per_row_AB_kernelPlS_S_ll_param_1,
	.param .u64 .ptr .align 1 _Z17per_row_AB_kernelPlS_S_ll_param_2,
	.param .u64 _Z17per_row_AB_kernelPlS_S_ll_param_3,
	.param .u64 _Z17per_row_AB_kernelPlS_S_ll_param_4
)
{
	.reg .pred 	%p<13>;
	.reg .b32 	%r<11>;
	.reg .b64 	%rd<140>;

	ld.param.u64 	%rd37, [_Z17per_row_AB_kernelPlS_S_ll_param_1];
	ld.param.u64 	%rd38, [_Z17per_row_AB_kernelPlS_S_ll_param_2];
	ld.param.u64 	%rd35, [_Z17per_row_AB_kernelPlS_S_ll_param_3];
	ld.param.u64 	%rd36, [_Z17per_row_AB_kernelPlS_S_ll_param_4];
	cvta.to.global.u64 	%rd1, %rd38;
	cvta.to.global.u64 	%rd2, %rd37;
	mov.u32 	%r1, %ctaid.x;
	mov.u32 	%r2, %ntid.x;
	mov.u32 	%r3, %tid.x;
	mad.lo.s32 	%r4, %r1, %r2, %r3;
	cvt.u64.u32 	%rd3, %r4;
	mul.lo.s64 	%rd39, %rd36, %rd35;
	setp.le.s64 	%p1, %rd39, %rd3;
	@%p1 bra 	$L__BB0_21;
	and.b64  	%rd40, %rd36, -4294967296;
	setp.ne.s64 	%p2, %rd40, 0;
	@%p2 bra 	$L__BB0_3;
	cvt.u32.u64 	%r5, %rd36;
	cvt.u32.u64 	%r6, %rd3;
	rem.u32 	%r7, %r6, %r5;
	cvt.u64.u32 	%rd131, %r7;
	bra.uni 	$L__BB0_4;
$L__BB0_3:
	rem.s64 	%rd131, %rd3, %rd36;
$L__BB0_4:
	min.s64 	%rd41, %rd36, %rd35;
	setp.lt.s64 	%p3, %rd41, 1;
	@%p3 bra 	$L__BB0_21;
	and.b64  	%rd7, %rd35, 7;
	setp.ne.s64 	%p4, %rd40, 0;
	@%p4 bra 	$L__BB0_7;
	cvt.u32.u64 	%r8, %rd36;
	cvt.u32.u64 	%r9, %rd3;
	rem.u32 	%r10, %r9, %r8;
	cvt.u64.u32 	%rd132, %r10;
	bra.uni 	$L__BB0_8;
$L__BB0_7:
	rem.u64 	%rd132, %rd3, %rd36;
$L__BB0_8:
	sub.s64 	%rd11, %rd3, %rd132;
	add.s64 	%rd44, %rd11, %rd131;
	mul.lo.s64 	%rd12, %rd44, %rd36;
	and.b64  	%rd13, %rd35, 9223372036854775800;
	and.b64  	%rd14, %rd35, 1;
	shl.b64 	%rd15, %rd36, 6;
	shl.b64 	%rd16, %rd36, 3;
	and.b64  	%rd17, %rd35, 3;
	mov.b64 	%rd133, 0;
$L__BB0_9:
	ld.param.u64 	%rd130, [_Z17per_row_AB_kernelPlS_S_ll_param_0];
	setp.lt.u64 	%p5, %rd35, 8;
	add.s64 	%rd46, %rd11, %rd133;
	cvta.to.global.u64 	%rd47, %rd130;
	shl.b64 	%rd48, %rd46, 3;
	add.s64 	%rd19, %rd47, %rd48;
	add.s64 	%rd49, %rd12, %rd133;
	mul.lo.s64 	%rd20, %rd49, %rd35;
	mov.b64 	%rd138, 0;
	@%p5 bra 	$L__BB0_12;
	shl.b64 	%rd51, %rd131, 3;
	add.s64 	%rd134, %rd2, %rd51;
	mov.b64 	%rd136, 0;
	mov.u64 	%rd135, %rd13;
$L__BB0_11:
	.pragma "nounroll";
	ld.global.u64 	%rd52, [%rd19];
	ld.global.u64 	%rd53, [%rd134];
	mul.lo.s64 	%rd54, %rd53, %rd52;
	add.s64 	%rd55, %rd20, %rd136;
	shl.b64 	%rd56, %rd55, 3;
	add.s64 	%rd57, %rd1, %rd56;
	st.global.u64 	[%rd57], %rd54;
	ld.global.u64 	%rd58, [%rd19];
	add.s64 	%rd59, %rd134, %rd16;
	ld.global.u64 	%rd60, [%rd59];
	mul.lo.s64 	%rd61, %rd60, %rd58;
	st.global.u64 	[%rd57+8], %rd61;
	ld.global.u64 	%rd62, [%rd19];
	add.s64 	%rd63, %rd59, %rd16;
	ld.global.u64 	%rd64, [%rd63];
	mul.lo.s64 	%rd65, %rd64, %rd62;
	st.global.u64 	[%rd57+16], %rd65;
	ld.global.u64 	%rd66, [%rd19];
	add.s64 	%rd67, %rd63, %rd16;
	ld.global.u64 	%rd68, [%rd67];
	mul.lo.s64 	%rd69, %rd68, %rd66;
	st.global.u64 	[%rd57+24], %rd69;
	ld.global.u64 	%rd70, [%rd19];
	add.s64 	%rd71, %rd67, %rd16;
	ld.global.u64 	%rd72, [%rd71];
	mul.lo.s64 	%rd73, %rd72, %rd70;
	st.global.u64 	[%rd57+32], %rd73;
	ld.global.u64 	%rd74, [%rd19];
	add.s64 	%rd75, %rd71, %rd16;
	ld.global.u64 	%rd76, [%rd75];
	mul.lo.s64 	%rd77, %rd76, %rd74;
	st.global.u64 	[%rd57+40], %rd77;
	ld.global.u64 	%rd78, [%rd19];
	add.s64 	%rd79, %rd75, %rd16;
	ld.global.u64 	%rd80, [%rd79];
	mul.lo.s64 	%rd81, %rd80, %rd78;
	st.global.u64 	[%rd57+48], %rd81;
	ld.global.u64 	%rd82, [%rd19];
	add.s64 	%rd83, %rd79, %rd16;
	ld.global.u64 	%rd84, [%rd83];
	mul.lo.s64 	%rd85, %rd84, %rd82;
	st.global.u64 	[%rd57+56], %rd85;
	add.s64 	%rd136, %rd136, 8;
	add.s64 	%rd135, %rd135, -8;
	add.s64 	%rd134, %rd134, %rd15;
	setp.ne.s64 	%p6, %rd135, 0;
	mov.u64 	%rd138, %rd13;
	@%p6 bra 	$L__BB0_11;
$L__BB0_12:
	setp.eq.s64 	%p7, %rd7, 0;
	@%p7 bra 	$L__BB0_20;
	add.s64 	%rd86, %rd7, -1;
	setp.lt.u64 	%p8, %rd86, 3;
	@%p8 bra 	$L__BB0_15;
	ld.global.u64 	%rd87, [%rd19];
	mad.lo.s64 	%rd88, %rd138, %rd36, %rd131;
	shl.b64 	%rd89, %rd88, 3;
	add.s64 	%rd90, %rd2, %rd89;
	ld.global.u64 	%rd91, [%rd90];
	mul.lo.s64 	%rd92, %rd91, %rd87;
	add.s64 	%rd93, %rd20, %rd138;
	shl.b64 	%rd94, %rd93, 3;
	add.s64 	%rd95, %rd1, %rd94;
	st.global.u64 	[%rd95], %rd92;
	ld.global.u64 	%rd96, [%rd19];
	add.s64 	%rd97, %rd90, %rd16;
	ld.global.u64 	%rd98, [%rd97];
	mul.lo.s64 	%rd99, %rd98, %rd96;
	st.global.u64 	[%rd95+8], %rd99;
	ld.global.u64 	%rd100, [%rd19];
	add.s64 	%rd101, %rd97, %rd16;
	ld.global.u64 	%rd102, [%rd101];
	mul.lo.s64 	%rd103, %rd102, %rd100;
	st.global.u64 	[%rd95+16], %rd103;
	ld.global.u64 	%rd104, [%rd19];
	add.s64 	%rd105, %rd101, %rd16;
	ld.global.u64 	%rd106, [%rd105];
	mul.lo.s64 	%rd107, %rd106, %rd104;
	st.global.u64 	[%rd95+24], %rd107;
	add.s64 	%rd138, %rd138, 4;
$L__BB0_15:
	setp.eq.s64 	%p9, %rd17, 0;
	@%p9 bra 	$L__BB0_20;
	setp.eq.s64 	%p10, %rd17, 1;
	@%p10 bra 	$L__BB0_18;
	ld.global.u64 	%rd108, [%rd19];
	mad.lo.s64 	%rd109, %rd138, %rd36, %rd131;
	shl.b64 	%rd110, %rd109, 3;
	add.s64 	%rd111, %rd2, %rd110;
	ld.global.u64 	%rd112, [%rd111];
	mul.lo.s64 	%rd113, %rd112, %rd108;
	add.s64 	%rd114, %rd20, %rd138;
	shl.b64 	%rd115, %rd114, 3;
	add.s64 	%rd116, %rd1, %rd115;
	st.global.u64 	[%rd116], %rd113;
	ld.global.u64 	%rd117, [%rd19];
	add.s64 	%rd118, %rd111, %rd16;
	ld.global.u64 	%rd119, [%rd118];
	mul.lo.s64 	%rd120, %rd119, %rd117;
	st.global.u64 	[%rd116+8], %rd120;
	add.s64 	%rd138, %rd138, 2;
$L__BB0_18:
	setp.eq.s64 	%p11, %rd14, 0;
	@%p11 bra 	$L__BB0_20;
	ld.global.u64 	%rd121, [%rd19];
	mad.lo.s64 	%rd122, %rd138, %rd36, %rd131;
	shl.b64 	%rd123, %rd122, 3;
	add.s64 	%rd124, %rd2, %rd123;
	ld.global.u64 	%rd125, [%rd124];
	mul.lo.s64 	%rd126, %rd125, %rd121;
	add.s64 	%rd127, %rd20, %rd138;
	shl.b64 	%rd128, %rd127, 3;
	add.s64 	%rd129, %rd1, %rd128;
	st.global.u64 	[%rd129], %rd126;
$L__BB0_20:
	add.s64 	%rd133, %rd133, 1;
	setp.ne.s64 	%p12, %rd133, %rd36;
	@%p12 bra 	$L__BB0_9;
$L__BB0_21:
	ret;

}
	// .globl	_Z20per_column_AB_kernelPlS_S_ll
.visible .entry _Z20per_column_AB_kernelPlS_S_ll(
	.param .u64 .ptr .align 1 _Z20per_column_AB_kernelPlS_S_ll_param_0,
	.param .u64 .ptr .align 1 _Z20per_column_AB_kernelPlS_S_ll_param_1,
	.param .u64 .ptr .align 1 _Z20per_column_AB_kernelPlS_S_ll_param_2,
	.param .u64 _Z20per_column_AB_kernelPlS_S_ll_param_3,
	.param .u64 _Z20per_column_AB_kernelPlS_S_ll_param_4
)
{
	.reg .pred 	%p<13>;
	.reg .b32 	%r<14>;
	.reg .b64 	%rd<155>;

	ld.param.u64 	%rd43, [_Z20per_column_AB_kernelPlS_S_ll_param_0];
	ld.param.u64 	%rd46, [_Z20per_column_AB_kernelPlS_S_ll_param_1];
	ld.param.u64 	%rd47, [_Z20per_column_AB_kernelPlS_S_ll_param_2];
	ld.param.u64 	%rd44, [_Z20per_column_AB_kernelPlS_S_ll_param_3];
	ld.param.u64 	%rd45, [_Z20per_column_AB_kernelPlS_S_ll_param_4];
	cvta.to.global.u64 	%rd1, %rd47;
	cvta.to.global.u64 	%rd2, %rd46;
	mov.u32 	%r1, %ctaid.x;
	mov.u32 	%r2, %ntid.x;
	mov.u32 	%r3, %ntid.y;
	mul.lo.s32 	%r4, %r2, %r3;
	mul.lo.s32 	%r5, %r4, %r1;
	cvt.u64.u32 	%rd48, %r5;
	mov.u32 	%r6, %tid.x;
	mov.u32 	%r7, %tid.y;
	mad.lo.s32 	%r8, %r6, %r3, %r7;
	cvt.u64.u32 	%rd49, %r8;
	add.s64 	%rd3, %rd48, %rd49;
	mul.lo.s64 	%rd4, %rd45, %rd44;
	setp.ge.s64 	%p1, %rd3, %rd4;
	@%p1 bra 	$L__BB1_19;
	or.b64  	%rd50, %rd3, %rd44;
	and.b64  	%rd51, %rd50, -4294967296;
	setp.ne.s64 	%p2, %rd51, 0;
	@%p2 bra 	$L__BB1_3;
	cvt.u32.u64 	%r9, %rd44;
	cvt.u32.u64 	%r10, %rd3;
	div.u32 	%r11, %r10, %r9;
	mul.lo.s32 	%r12, %r11, %r9;
	sub.s32 	%r13, %r10, %r12;
	cvt.u64.u32 	%rd146, %r11;
	cvt.u64.u32 	%rd147, %r13;
	bra.uni 	$L__BB1_4;
$L__BB1_3:
	div.s64 	%rd146, %rd3, %rd44;
	mul.lo.s64 	%rd52, %rd146, %rd44;
	sub.s64 	%rd147, %rd3, %rd52;
$L__BB1_4:
	setp.lt.s64 	%p3, %rd44, 1;
	@%p3 bra 	$L__BB1_19;
	setp.lt.s64 	%p4, %rd45, 1;
	mul.lo.s64 	%rd11, %rd147, %rd45;
	@%p4 bra 	$L__BB1_19;
	add.s64 	%rd12, %rd45, -1;
	and.b64  	%rd13, %rd45, 7;
	and.b64  	%rd14, %rd45, 3;
	and.b64  	%rd15, %rd45, 9223372036854775800;
	and.b64  	%rd16, %rd45, 1;
	mul.lo.s64 	%rd17, %rd45, %rd45;
	shl.b64 	%rd18, %rd4, 6;
	mul.lo.s64 	%rd19, %rd4, 56;
	mul.lo.s64 	%rd20, %rd4, 48;
	mul.lo.s64 	%rd21, %rd4, 40;
	shl.b64 	%rd22, %rd4, 5;
	mul.lo.s64 	%rd23, %rd4, 24;
	shl.b64 	%rd54, %rd11, 3;
	add.s64 	%rd55, %rd54, %rd2;
	add.s64 	%rd24, %rd55, 32;
	shl.b64 	%rd25, %rd4, 3;
	cvta.to.global.u64 	%rd26, %rd43;
	mov.b64 	%rd148, 0;
$L__BB1_7:
	setp.lt.u64 	%p5, %rd12, 7;
	mul.lo.s64 	%rd28, %rd148, %rd45;
	add.s64 	%rd57, %rd28, %rd146;
	shl.b64 	%rd58, %rd57, 3;
	add.s64 	%rd29, %rd26, %rd58;
	mov.b64 	%rd153, 0;
	@%p5 bra 	$L__BB1_10;
	mad.lo.s64 	%rd59, %rd17, %rd148, %rd146;
	mad.lo.s64 	%rd60, %rd44, %rd59, %rd147;
	shl.b64 	%rd61, %rd60, 3;
	add.s64 	%rd150, %rd1, %rd61;
	mov.u64 	%rd149, %rd24;
	mov.u64 	%rd151, %rd15;
$L__BB1_9:
	.pragma "nounroll";
	ld.global.u64 	%rd62, [%rd29];
	ld.global.u64 	%rd63, [%rd149+-32];
	mul.lo.s64 	%rd64, %rd63, %rd62;
	st.global.u64 	[%rd150], %rd64;
	ld.global.u64 	%rd65, [%rd29];
	ld.global.u64 	%rd66, [%rd149+-24];
	mul.lo.s64 	%rd67, %rd66, %rd65;
	add.s64 	%rd68, %rd150, %rd25;
	st.global.u64 	[%rd68], %rd67;
	ld.global.u64 	%rd69, [%rd29];
	ld.global.u64 	%rd70, [%rd149+-16];
	mul.lo.s64 	%rd71, %rd70, %rd69;
	shl.b64 	%rd72, %rd4, 4;
	add.s64 	%rd73, %rd150, %rd72;
	st.global.u64 	[%rd73], %rd71;
	ld.global.u64 	%rd74, [%rd29];
	ld.global.u64 	%rd75, [%rd149+-8];
	mul.lo.s64 	%rd76, %rd75, %rd74;
	add.s64 	%rd77, %rd150, %rd23;
	st.global.u64 	[%rd77], %rd76;
	ld.global.u64 	%rd78, [%rd29];
	ld.global.u64 	%rd79, [%rd149];
	mul.lo.s64 	%rd80, %rd79, %rd78;
	add.s64 	%rd81, %rd150, %rd22;
	st.global.u64 	[%rd81], %rd80;
	ld.global.u64 	%rd82, [%rd29];
	ld.global.u64 	%rd83, [%rd149+8];
	mul.lo.s64 	%rd84, %rd83, %rd82;
	add.s64 	%rd85, %rd150, %rd21;
	st.global.u64 	[%rd85], %rd84;
	ld.global.u64 	%rd86, [%rd29];
	ld.global.u64 	%rd87, [%rd149+16];
	mul.lo.s64 	%rd88, %rd87, %rd86;
	add.s64 	%rd89, %rd150, %rd20;
	st.global.u64 	[%rd89], %rd88;
	ld.global.u64 	%rd90, [%rd29];
	ld.global.u64 	%rd91, [%rd149+24];
	mul.lo.s64 	%rd92, %rd91, %rd90;
	add.s64 	%rd93, %rd150, %rd19;
	st.global.u64 	[%rd93], %rd92;
	add.s64 	%rd151, %rd151, -8;
	add.s64 	%rd150, %rd150, %rd18;
	add.s64 	%rd149, %rd149, 64;
	setp.ne.s64 	%p6, %rd151, 0;
	mov.u64 	%rd153, %rd15;
	@%p6 bra 	$L__BB1_9;
$L__BB1_10:
	setp.eq.s64 	%p7, %rd13, 0;
	@%p7 bra 	$L__BB1_18;
	add.s64 	%rd94, %rd13, -1;
	setp.lt.u64 	%p8, %rd94, 3;
	@%p8 bra 	$L__BB1_13;
	add.s64 	%rd95, %rd153, %rd28;
	ld.global.u64 	%rd96, [%rd29];
	add.s64 	%rd97, %rd153, %rd11;
	shl.b64 	%rd98, %rd97, 3;
	add.s64 	%rd99, %rd2, %rd98;
	ld.global.u64 	%rd100, [%rd99];
	mul.lo.s64 	%rd101, %rd100, %rd96;
	mad.lo.s64 	%rd102, %rd95, %rd45, %rd146;
	mad.lo.s64 	%rd103, %rd102, %rd44, %rd147;
	shl.b64 	%rd104, %rd103, 3;
	add.s64 	%rd105, %rd1, %rd104;
	st.global.u64 	[%rd105], %rd101;
	ld.global.u64 	%rd106, [%rd29];
	ld.global.u64 	%rd107, [%rd99+8];
	mul.lo.s64 	%rd108, %rd107, %rd106;
	shl.b64 	%rd109, %rd4, 3;
	add.s64 	%rd110, %rd105, %rd109;
	st.global.u64 	[%rd110], %rd108;
	ld.global.u64 	%rd111, [%rd29];
	ld.global.u64 	%rd112, [%rd99+16];
	mul.lo.s64 	%rd113, %rd112, %rd111;
	add.s64 	%rd114, %rd110, %rd109;
	st.global.u64 	[%rd114], %rd113;
	ld.global.u64 	%rd115, [%rd29];
	ld.global.u64 	%rd116, [%rd99+24];
	mul.lo.s64 	%rd117, %rd116, %rd115;
	add.s64 	%rd118, %rd114, %rd109;
	st.global.u64 	[%rd118], %rd117;
	add.s64 	%rd153, %rd153, 4;
$L__BB1_13:
	setp.eq.s64 	%p9, %rd14, 0;
	@%p9 bra 	$L__BB1_18;
	setp.eq.s64 	%p10, %rd14, 1;
	@%p10 bra 	$L__BB1_16;
	add.s64 	%rd119, %rd153, %rd28;
	ld.global.u64 	%rd120, [%rd29];
	add.s64 	%rd121, %rd153, %rd11;
	shl.b64 	%rd122, %rd121, 3;
	add.s64 	%rd123, %rd2, %rd122;
	ld.global.u64 	%rd124, [%rd123];
	mul.lo.s64 	%rd125, %rd124, %rd120;
	mad.lo.s64 	%rd126, %rd119, %rd45, %rd146;
	mad.lo.s64 	%rd127, %rd126, %rd44, %rd147;
	shl.b64 	%rd128, %rd127, 3;
	add.s64 	%rd129, %rd1, %rd128;
	st.global.u64 	[%rd129], %rd125;
	ld.global.u64 	%rd130, [%rd29];
	ld.global.u64 	%rd131, [%rd123+8];
	mul.lo.s64 	%rd132, %rd131, %rd130;
	shl.b64 	%rd133, %rd4, 3;
	add.s64 	%rd134, %rd129, %rd133;
	st.global.u64 	[%rd134], %rd132;
	add.s64 	%rd153, %rd153, 2;
$L__BB1_16:
	setp.eq.s64 	%p11, %rd16, 0;
	@%p11 bra 	$L__BB1_18;
	add.s64 	%rd135, %rd153, %rd28;
	ld.global.u64 	%rd136, [%rd29];
	add.s64 	%rd137, %rd153, %rd11;
	shl.b64 	%rd138, %rd137, 3;
	add.s64 	%rd139, %rd2, %rd138;
	ld.global.u64 	%rd140, [%rd139];
	mul.lo.s64 	%rd141, %rd140, %rd136;
	mad.lo.s64 	%rd142, %rd135, %rd45, %rd146;
	mad.lo.s64 	%rd143, %rd142, %rd44, %rd147;
	shl.b64 	%rd144, %rd143, 3;
	add.s64 	%rd145, %rd1, %rd144;
	st.global.u64 	[%rd145], %rd141;
$L__BB1_18:
	add.s64 	%rd148, %rd148, 1;
	setp.ne.s64 	%p12, %rd148, %rd44;
	@%p12 bra 	$L__BB1_7;
$L__BB1_19:
	ret;

}
	// .globl	_Z18per_element_kernelPlS_S_ll
.visible .entry _Z18per_element_kernelPlS_S_ll(
	.param .u64 .ptr .align 1 _Z18per_element_kernelPlS_S_ll_param_0,
	.param .u64 .ptr .align 1 _Z18per_element_kernelPlS_S_ll_param_1,
	.param .u64 .ptr .align 1 _Z18per_element_kernelPlS_S_ll_param_2,
	.param .u64 _Z18per_element_kernelPlS_S_ll_param_3,
	.param .u64 _Z18per_element_kernelPlS_S_ll_param_4
)
{
	.reg .pred 	%p<6>;
	.reg .b32 	%r<27>;
	.reg .b64 	%rd<59>;

	ld.param.u64 	%rd21, [_Z18per_element_kernelPlS_S_ll_param_0];
	ld.param.u64 	%rd22, [_Z18per_element_kernelPlS_S_ll_param_1];
	ld.param.u64 	%rd23, [_Z18per_element_kernelPlS_S_ll_param_2];
	ld.param.u64 	%rd24, [_Z18per_element_kernelPlS_S_ll_param_3];
	ld.param.u64 	%rd25, [_Z18per_element_kernelPlS_S_ll_param_4];
	mov.u32 	%r1, %ctaid.x;
	mov.u32 	%r2, %nctaid.y;
	mov.u32 	%r3, %ctaid.y;
	mad.lo.s32 	%r4, %r1, %r2, %r3;
	mov.u32 	%r5, %ntid.x;
	mov.u32 	%r6, %ntid.y;
	mul.lo.s32 	%r7, %r5, %r6;
	mul.wide.u32 	%rd26, %r4, %r7;
	mov.u32 	%r8, %tid.x;
	mov.u32 	%r9, %tid.y;
	mad.lo.s32 	%r10, %r8, %r6, %r9;
	cvt.u64.u32 	%rd27, %r10;
	add.s64 	%rd1, %rd26, %rd27;
	mul.lo.s64 	%rd2, %rd25, %rd24;
	mul.lo.s64 	%rd28, %rd2, %rd2;
	setp.ge.s64 	%p1, %rd1, %rd28;
	@%p1 bra 	$L__BB2_14;
	or.b64  	%rd29, %rd1, %rd2;
	and.b64  	%rd30, %rd29, -4294967296;
	setp.ne.s64 	%p2, %rd30, 0;
	@%p2 bra 	$L__BB2_3;
	cvt.u32.u64 	%r11, %rd2;
	cvt.u32.u64 	%r12, %rd1;
	div.u32 	%r13, %r12, %r11;
	mul.lo.s32 	%r14, %r13, %r11;
	sub.s32 	%r15, %r12, %r14;
	cvt.u64.u32 	%rd53, %r13;
	cvt.u64.u32 	%rd54, %r15;
	bra.uni 	$L__BB2_4;
$L__BB2_3:
	div.s64 	%rd53, %rd1, %rd2;
	mul.lo.s64 	%rd31, %rd53, %rd2;
	sub.s64 	%rd54, %rd1, %rd31;
$L__BB2_4:
	or.b64  	%rd32, %rd53, %rd25;
	and.b64  	%rd33, %rd32, -4294967296;
	setp.ne.s64 	%p3, %rd33, 0;
	@%p3 bra 	$L__BB2_6;
	cvt.u32.u64 	%r16, %rd25;
	cvt.u32.u64 	%r17, %rd53;
	div.u32 	%r18, %r17, %r16;
	cvt.u64.u32 	%rd55, %r18;
	bra.uni 	$L__BB2_7;
$L__BB2_6:
	div.s64 	%rd55, %rd53, %rd25;
$L__BB2_7:
	or.b64  	%rd34, %rd54, %rd24;
	and.b64  	%rd35, %rd34, -4294967296;
	setp.ne.s64 	%p4, %rd35, 0;
	@%p4 bra 	$L__BB2_9;
	cvt.u32.u64 	%r19, %rd24;
	cvt.u32.u64 	%r20, %rd54;
	div.u32 	%r21, %r20, %r19;
	mul.lo.s32 	%r22, %r21, %r19;
	sub.s32 	%r23, %r20, %r22;
	cvt.u64.u32 	%rd56, %r21;
	cvt.u64.u32 	%rd57, %r23;
	bra.uni 	$L__BB2_10;
$L__BB2_9:
	div.s64 	%rd56, %rd54, %rd24;
	mul.lo.s64 	%rd36, %rd56, %rd24;
	sub.s64 	%rd57, %rd54, %rd36;
$L__BB2_10:
	or.b64  	%rd37, %rd53, %rd55;
	and.b64  	%rd38, %rd37, -4294967296;
	setp.ne.s64 	%p5, %rd38, 0;
	@%p5 bra 	$L__BB2_12;
	cvt.u32.u64 	%r24, %rd55;
	cvt.u32.u64 	%r25, %rd53;
	rem.u32 	%r26, %r25, %r24;
	cvt.u64.u32 	%rd58, %r26;
	bra.uni 	$L__BB2_13;
$L__BB2_12:
	rem.s64 	%rd58, %rd53, %rd55;
$L__BB2_13:
	mad.lo.s64 	%rd39, %rd55, %rd25, %rd56;
	cvta.to.global.u64 	%rd40, %rd21;
	shl.b64 	%rd41, %rd39, 3;
	add.s64 	%rd42, %rd40, %rd41;
	ld.global.u64 	%rd43, [%rd42];
	mad.lo.s64 	%rd44, %rd57, %rd25, %rd58;
	cvta.to.global.u64 	%rd45, %rd22;
	shl.b64 	%rd46, %rd44, 3;
	add.s64 	%rd47, %rd45, %rd46;
	ld.global.u64 	%rd48, [%rd47];
	mul.lo.s64 	%rd49, %rd48, %rd43;
	cvta.to.global.u64 	%rd50, %rd23;
	shl.b64 	%rd51, %rd1, 3;
	add.s64 	%rd52, %rd50, %rd51;
	st.global.u64 	[%rd52], %rd49;
$L__BB2_14:
	ret;

}


// ===== COMPILED SASS (sm_100) =====

	.target	sm_100

	.elftype	@"ET_EXEC"


//--------------------- .note.nv.tkinfo           --------------------------
	.section	.note.nv.tkinfo,"",@"SHT_NOTE"
	.sectionflags	@"SHF_NOTE_NV_TKINFO"
	.tkinfo
        /*0018*/ 	.word	0x00000002
        /*0030*/ 	.string	""
        /*0030*/ 	.string	"ptxas"
        /*0030*/ 	.string	"Cuda compilation tools, release 13.0, V13.0.88"
        /*0030*/ 	.string	"Build cuda_13.0.r13.0/compiler.36424714_0"
        /*0030*/ 	.string	"-arch sm_100 -m 64 "



//--------------------- .note.nv.cuinfo           --------------------------
	.section	.note.nv.cuinfo,"",@"SHT_NOTE"
	.sectionflags	@"SHF_NOTE_NV_CUINFO"
        /*0018*/ 	.short	0x0002
        /*001a*/ 	.short	0x0064
        /*001c*/ 	.short	0x0082
	.zero		2


//--------------------- .nv.info                  --------------------------
	.section	.nv.info,"",@"SHT_CUDA_INFO"
	.align	4


	//----- nvinfo : EIATTR_REGCOUNT
	.align		4
        /*0000*/ 	.byte	0x04, 0x2f
        /*0002*/ 	.short	(.L_1 - .L_0)
	.align		4
.L_0:
        /*0004*/ 	.word	index@(_Z17per_row_AB_kernelPlS_S_ll)
        /*0008*/ 	.word	0x00000020


	//----- nvinfo : EIATTR_FRAME_SIZE
	.align		4
.L_1:
        /*000c*/ 	.byte	0x04, 0x11
        /*000e*/ 	.short	(.L_3 - .L_2)
	.align		4
.L_2:
        /*0010*/ 	.word	index@($__internal_4_$__cuda_sm20_rem_u64)
        /*0014*/ 	.word	0x00000000


	//----- nvinfo : EIATTR_FRAME_SIZE
	.align		4
.L_3:
        /*0018*/ 	.byte	0x04, 0x11
        /*001a*/ 	.short	(.L_5 - .L_4)
	.align		4
.L_4:
        /*001c*/ 	.word	index@($__internal_3_$__cuda_sm20_rem_s64)
        /*0020*/ 	.word	0x00000000


	//----- nvinfo : EIATTR_FRAME_SIZE
	.align		4
.L_5:
        /*0024*/ 	.byte	0x04, 0x11
        /*0026*/ 	.short	(.L_7 - .L_6)
	.align		4
.L_6:
        /*0028*/ 	.word	index@(_Z17per_row_AB_kernelPlS_S_ll)
        /*002c*/ 	.word	0x00000000


	//----- nvinfo : EIATTR_REGCOUNT
	.align		4
.L_7:
        /*0030*/ 	.byte	0x04, 0x2f
        /*0032*/ 	.short	(.L_9 - .L_8)
	.align		4
.L_8:
        /*0034*/ 	.word	index@(_Z20per_column_AB_kernelPlS_S_ll)
        /*0038*/ 	.word	0x00000020


	//----- nvinfo : EIATTR_FRAME_SIZE
	.align		4
.L_9:
        /*003c*/ 	.byte	0x04, 0x11
        /*003e*/ 	.short	(.L_11 - .L_10)
	.align		4
.L_10:
        /*0040*/ 	.word	index@($__internal_2_$__cuda_sm20_div_s64)
        /*0044*/ 	.word	0x00000000


	//----- nvinfo : EIATTR_FRAME_SIZE
	.align		4
.L_11:
        /*0048*/ 	.byte	0x04, 0x11
        /*004a*/ 	.short	(.L_13 - .L_12)
	.align		4
.L_12:
        /*004c*/ 	.word	index@(_Z20per_column_AB_kernelPlS_S_ll)
        /*0050*/ 	.word	0x00000000


	//----- nvinfo : EIATTR_REGCOUNT
	.align		4
.L_13:
        /*0054*/ 	.byte	0x04, 0x2f
        /*0056*/ 	.short	(.L_15 - .L_14)
	.align		4
.L_14:
        /*0058*/ 	.word	index@(_Z18per_element_kernelPlS_S_ll)
        /*005c*/ 	.word	0x0000001c


	//----- nvinfo : EIATTR_FRAME_SIZE
	.align		4
.L_15:
        /*0060*/ 	.byte	0x04, 0x11
        /*0062*/ 	.short	(.L_17 - .L_16)
	.align		4
.L_16:
        /*0064*/ 	.word	index@($__internal_1_$__cuda_sm20_rem_s64)
        /*0068*/ 	.word	0x00000000


	//----- nvinfo : EIATTR_FRAME_SIZE
	.align		4
.L_17:
        /*006c*/ 	.byte	0x04, 0x11
        /*006e*/ 	.short	(.L_19 - .L_18)
	.align		4
.L_18:
        /*0070*/ 	.word	index@($__internal_0_$__cuda_sm20_div_s64)
        /*0074*/ 	.word	0x00000000


	//----- nvinfo : EIATTR_FRAME_SIZE
	.align		4
.L_19:
        /*0078*/ 	.byte	0x04, 0x11
        /*007a*/ 	.short	(.L_21 - .L_20)
	.align		4
.L_20:
        /*007c*/ 	.word	index@(_Z18per_element_kernelPlS_S_ll)
        /*0080*/ 	.word	0x00000000


	//----- nvinfo : EIATTR_MIN_STACK_SIZE
	.align		4
.L_21:
        /*0084*/ 	.byte	0x04, 0x12
        /*0086*/ 	.short	(.L_23 - .L_22)
	.align		4
.L_22:
        /*0088*/ 	.word	index@(_Z18per_element_kernelPlS_S_ll)
        /*008c*/ 	.word	0x00000000


	//----- nvinfo : EIATTR_MIN_STACK_SIZE
	.align		4
.L_23:
        /*0090*/ 	.byte	0x04, 0x12
        /*0092*/ 	.short	(.L_25 - .L_24)
	.align		4
.L_24:
        /*0094*/ 	.word	index@(_Z20per_column_AB_kernelPlS_S_ll)
        /*0098*/ 	.word	0x00000000


	//----- nvinfo : EIATTR_MIN_STACK_SIZE
	.align		4
.L_25:
        /*009c*/ 	.byte	0x04, 0x12
        /*009e*/ 	.short	(.L_27 - .L_26)
	.align		4
.L_26:
        /*00a0*/ 	.word	index@(_Z17per_row_AB_kernelPlS_S_ll)
        /*00a4*/ 	.word	0x00000000
.L_27:


//--------------------- .nv.compat                --------------------------
	.section	.nv.compat,"",@"SHT_CUDA_COMPAT_INFO"
	.align	4
        /*0000*/ 	.byte	0x02, 0x09, 0x00, 0x00, 0x02, 0x02, 0x01, 0x00, 0x02, 0x05, 0x05, 0x00, 0x03, 0x07, 0x01, 0x01
        /*0010*/ 	.byte	0x02, 0x03, 0x00, 0x00, 0x02, 0x06, 0x01, 0x00, 0x04, 0x0b, 0x08, 0x00, 0x09, 0x00, 0x00, 0x00
        /*0020*/ 	.byte	0x00, 0x00, 0x00, 0x00


//--------------------- .nv.info._Z18per_element_kernelPlS_S_ll --------------------------
	.section	.nv.info._Z18per_element_kernelPlS_S_ll,"",@"SHT_CUDA_INFO"
	.sectionflags	@""
	.align	4


	//----- nvinfo : EIATTR_CUDA_API_VERSION
	.align		4
        /*0000*/ 	.byte	0x04, 0x37
        /*0002*/ 	.short	(.L_29 - .L_28)
.L_28:
        /*0004*/ 	.word	0x00000082


	//----- nvinfo : EIATTR_KPARAM_INFO
	.align		4
.L_29:
        /*0008*/ 	.byte	0x04, 0x17
        /*000a*/ 	.short	(.L_31 - .L_30)
.L_30:
        /*000c*/ 	.word	0x00000000
        /*0010*/ 	.short	0x0004
        /*0012*/ 	.short	0x0020
        /*0014*/ 	.byte	0x00, 0xf0, 0x21, 0x00


	//----- nvinfo : EIATTR_KPARAM_INFO
	.align		4
.L_31:
        /*0018*/ 	.byte	0x04, 0x17
        /*001a*/ 	.short	(.L_33 - .L_32)
.L_32:
        /*001c*/ 	.word	0x00000000
        /*0020*/ 	.short	0x0003
        /*0022*/ 	.short	0x0018
        /*0024*/ 	.byte	0x00, 0xf0, 0x21, 0x00


	//----- nvinfo : EIATTR_KPARAM_INFO
	.align		4
.L_33:
        /*0028*/ 	.byte	0x04, 0x17
        /*002a*/ 	.short	(.L_35 - .L_34)
.L_34:
        /*002c*/ 	.word	0x00000000
        /*0030*/ 	.short	0x0002
        /*0032*/ 	.short	0x0010
        /*0034*/ 	.byte	0x00, 0xf5, 0x21, 0x00


	//----- nvinfo : EIATTR_KPARAM_INFO
	.align		4
.L_35:
        /*0038*/ 	.byte	0x04, 0x17
        /*003a*/ 	.short	(.L_37 - .L_36)
.L_36:
        /*003c*/ 	.word	0x00000000
        /*0040*/ 	.short	0x0001
        /*0042*/ 	.short	0x0008
        /*0044*/ 	.byte	0x00, 0xf5, 0x21, 0x00


	//----- nvinfo : EIATTR_KPARAM_INFO
	.align		4
.L_37:
        /*0048*/ 	.byte	0x04, 0x17
        /*004a*/ 	.short	(.L_39 - .L_38)
.L_38:
        /*004c*/ 	.word	0x00000000
        /*0050*/ 	.short	0x0000
        /*0052*/ 	.short	0x0000
        /*0054*/ 	.byte	0x00, 0xf5, 0x21, 0x00


	//----- nvinfo : EIATTR_SPARSE_MMA_MASK
	.align		4
.L_39:
        /*0058*/ 	.byte	0x03, 0x50
        /*005a*/ 	.short	0x0000


	//----- nvinfo : EIATTR_MAXREG_COUNT
	.align		4
        /*005c*/ 	.byte	0x03, 0x1b
        /*005e*/ 	.short	0x00ff


	//----- nvinfo : EIATTR_MERCURY_ISA_VERSION
	.align		4
        /*0060*/ 	.byte	0x03, 0x5f
        /*0062*/ 	.short	0x0101


	//----- nvinfo : EIATTR_VRC_CTA_INIT_COUNT
	.align		4
        /*0064*/ 	.byte	0x02, 0x4a
	.zero		1
	.zero		1


	//----- nvinfo : EIATTR_EXIT_INSTR_OFFSETS
	.align		4
        /*0068*/ 	.byte	0x04, 0x1c
        /*006a*/ 	.short	(.L_41 - .L_40)


	//   ....[0]....
.L_40:
        /*006c*/ 	.word	0x00000190


	//   ....[1]....
        /*0070*/ 	.word	0x00000ce0


	//----- nvinfo : EIATTR_CRS_STACK_SIZE
	.align		4
.L_41:
        /*0074*/ 	.byte	0x04, 0x1e
        /*0076*/ 	.short	(.L_43 - .L_42)
.L_42:
        /*0078*/ 	.word	0x00000000


	//----- nvinfo : EIATTR_CBANK_PARAM_SIZE
	.align		4
.L_43:
        /*007c*/ 	.byte	0x03, 0x19
        /*007e*/ 	.short	0x0028


	//----- nvinfo : EIATTR_PARAM_CBANK
	.align		4
        /*0080*/ 	.byte	0x04, 0x0a
        /*0082*/ 	.short	(.L_45 - .L_44)
	.align		4
.L_44:
        /*0084*/ 	.word	index@(.nv.constant0._Z18per_element_kernelPlS_S_ll)
        /*0088*/ 	.short	0x0380
        /*008a*/ 	.short	0x0028


	//----- nvinfo : EIATTR_SW_WAR
	.align		4
.L_45:
        /*008c*/ 	.byte	0x04, 0x36
        /*008e*/ 	.short	(.L_47 - .L_46)
.L_46:
        /*0090*/ 	.word	0x00000008
.L_47:


//--------------------- .nv.info._Z20per_column_AB_kernelPlS_S_ll --------------------------
	.section	.nv.info._Z20per_column_AB_kernelPlS_S_ll,"",@"SHT_CUDA_INFO"
	.sectionflags	@""
	.align	4


	//----- nvinfo : EIATTR_CUDA_API_VERSION
	.align		4
        /*0000*/ 	.byte	0x04, 0x37
        /*0002*/ 	.short	(.L_49 - .L_48)
.L_48:
        /*0004*/ 	.word	0x00000082


	//----- nvinfo : EIATTR_KPARAM_INFO
	.align		4
.L_49:
        /*0008*/ 	.byte	0x04, 0x17
        /*000a*/ 	.short	(.L_51 - .L_50)
.L_50:
        /*000c*/ 	.word	0x00000000
        /*0010*/ 	.short	0x0004
        /*0012*/ 	.short	0x0020
        /*0014*/ 	.byte	0x00, 0xf0, 0x21, 0x00


	//----- nvinfo : EIATTR_KPARAM_INFO
	.align		4
.L_51:
        /*0018*/ 	.byte	0x04, 0x17
        /*001a*/ 	.short	(.L_53 - .L_52)
.L_52:
        /*001c*/ 	.word	0x00000000
        /*0020*/ 	.short	0x0003
        /*0022*/ 	.short	0x0018
        /*0024*/ 	.byte	0x00, 0xf0, 0x21, 0x00


	//----- nvinfo : EIATTR_KPARAM_INFO
	.align		4
.L_53:
        /*0028*/ 	.byte	0x04, 0x17
        /*002a*/ 	.short	(.L_55 - .L_54)
.L_54:
        /*002c*/ 	.word	0x00000000
        /*0030*/ 	.short	0x0002
        /*0032*/ 	.short	0x0010
        /*0034*/ 	.byte	0x00, 0xf5, 0x21, 0x00


	//----- nvinfo : EIATTR_KPARAM_INFO
	.align		4
.L_55:
        /*0038*/ 	.byte	0x04, 0x17
        /*003a*/ 	.short	(.L_57 - .L_56)
.L_56:
        /*003c*/ 	.word	0x00000000
        /*0040*/ 	.short	0x0001
        /*0042*/ 	.short	0x0008
        /*0044*/ 	.byte	0x00, 0xf5, 0x21, 0x00


	//----- nvinfo : EIATTR_KPARAM_INFO
	.align		4
.L_57:
        /*0048*/ 	.byte	0x04, 0x17
        /*004a*/ 	.short	(.L_59 - .L_58)
.L_58:
        /*004c*/ 	.word	0x00000000
        /*0050*/ 	.short	0x0000
        /*0052*/ 	.short	0x0000
        /*0054*/ 	.byte	0x00, 0xf5, 0x21, 0x00


	//----- nvinfo : EIATTR_SPARSE_MMA_MASK
	.align		4
.L_59:
        /*0058*/ 	.byte	0x03, 0x50
        /*005a*/ 	.short	0x0000


	//----- nvinfo : EIATTR_MAXREG_COUNT
	.align		4
        /*005c*/ 	.byte	0x03, 0x1b
        /*005e*/ 	.short	0x00ff


	//----- nvinfo : EIATTR_MERCURY_ISA_VERSION
	.align		4
        /*0060*/ 	.byte	0x03, 0x5f
        /*0062*/ 	.short	0x0101


	//----- nvinfo : EIATTR_VRC_CTA_INIT_COUNT
	.align		4
        /*0064*/ 	.byte	0x02, 0x4a
	.zero		1
	.zero		1


	//----- nvinfo : EIATTR_EXIT_INSTR_OFFSETS
	.align		4
        /*0068*/ 	.byte	0x04, 0x1c
        /*006a*/ 	.short	(.L_61 - .L_60)


	//   ....[0]....
.L_60:
        /*006c*/ 	.word	0x00000160


	//   ....[1]....
        /*0070*/ 	.word	0x00000400


	//   ....[2]....
        /*0074*/ 	.word	0x00000450


	//   ....[3]....
        /*0078*/ 	.word	0x000018b0


	//----- nvinfo : EIATTR_CRS_STACK_SIZE
	.align		4
.L_61:
        /*007c*/ 	.byte	0x04, 0x1e
        /*007e*/ 	.short	(.L_63 - .L_62)
.L_62:
        /*0080*/ 	.word	0x00000000


	//----- nvinfo : EIATTR_CBANK_PARAM_SIZE
	.align		4
.L_63:
        /*0084*/ 	.byte	0x03, 0x19
        /*0086*/ 	.short	0x0028


	//----- nvinfo : EIATTR_PARAM_CBANK
	.align		4
        /*0088*/ 	.byte	0x04, 0x0a
        /*008a*/ 	.short	(.L_65 - .L_64)
	.align		4
.L_64:
        /*008c*/ 	.word	index@(.nv.constant0._Z20per_column_AB_kernelPlS_S_ll)
        /*0090*/ 	.short	0x0380
        /*0092*/ 	.short	0x0028


	//----- nvinfo : EIATTR_SW_WAR
	.align		4
.L_65:
        /*0094*/ 	.byte	0x04, 0x36
        /*0096*/ 	.short	(.L_67 - .L_66)
.L_66:
        /*0098*/ 	.word	0x00000008
.L_67:


//--------------------- .nv.info._Z17per_row_AB_kernelPlS_S_ll --------------------------
	.section	.nv.info._Z17per_row_AB_kernelPlS_S_ll,"",@"SHT_CUDA_INFO"
	.sectionflags	@""
	.align	4


	//----- nvinfo : EIATTR_CUDA_API_VERSION
	.align		4
        /*0000*/ 	.byte	0x04, 0x37
        /*0002*/ 	.short	(.L_69 - .L_68)
.L_68:
        /*0004*/ 	.word	0x00000082


	//----- nvinfo : EIATTR_KPARAM_INFO
	.align		4
.L_69:
        /*0008*/ 	.byte	0x04, 0x17
        /*000a*/ 	.short	(.L_71 - .L_70)
.L_70:
        /*000c*/ 	.word	0x00000000
        /*0010*/ 	.short	0x0004
        /*0012*/ 	.short	0x0020
        /*0014*/ 	.byte	0x00, 0xf0, 0x21, 0x00


	//----- nvinfo : EIATTR_KPARAM_INFO
	.align		4
.L_71:
        /*0018*/ 	.byte	0x04, 0x17
        /*001a*/ 	.short	(.L_73 - .L_72)
.L_72:
        /*001c*/ 	.word	0x00000000
        /*0020*/ 	.short	0x0003
        /*0022*/ 	.short	0x0018
        /*0024*/ 	.byte	0x00, 0xf0, 0x21, 0x00


	//----- nvinfo : EIATTR_KPARAM_INFO
	.align		4
.L_73:
        /*0028*/ 	.byte	0x04, 0x17
        /*002a*/ 	.short	(.L_75 - .L_74)
.L_74:
        /*002c*/ 	.word	0x00000000
        /*0030*/ 	.short	0x0002
        /*0032*/ 	.short	0x0010
        /*0034*/ 	.byte	0x00, 0xf5, 0x21, 0x00


	//----- nvinfo : EIATTR_KPARAM_INFO
	.align		4
.L_75:
        /*0038*/ 	.byte	0x04, 0x17
        /*003a*/ 	.short	(.L_77 - .L_76)
.L_76:
        /*003c*/ 	.word	0x00000000
        /*0040*/ 	.short	0x0001
        /*0042*/ 	.short	0x0008
        /*0044*/ 	.byte	0x00, 0xf5, 0x21, 0x00


	//----- nvinfo : EIATTR_KPARAM_INFO
	.align		4
.L_77:
        /*0048*/ 	.byte	0x04, 0x17
        /*004a*/ 	.short	(.L_79 - .L_78)
.L_78:
        /*004c*/ 	.word	0x00000000
        /*0050*/ 	.short	0x0000
        /*0052*/ 	.short	0x0000
        /*0054*/ 	.byte	0x00, 0xf5, 0x21, 0x00


	//----- nvinfo : EIATTR_SPARSE_MMA_MASK
	.align		4
.L_79:
        /*0058*/ 	.byte	0x03, 0x50
        /*005a*/ 	.short	0x0000


	//----- nvinfo : EIATTR_MAXREG_COUNT
	.align		4
        /*005c*/ 	.byte	0x03, 0x1b
        /*005e*/ 	.short	0x00ff


	//----- nvinfo : EIATTR_MERCURY_ISA_VERSION
	.align		4
        /*0060*/ 	.byte	0x03, 0x5f
        /*0062*/ 	.short	0x0101


	//----- nvinfo : EIATTR_VRC_CTA_INIT_COUNT
	.align		4
        /*0064*/ 	.byte	0x02, 0x4a
	.zero		1
	.zero		1


	//----- nvinfo : EIATTR_EXIT_INSTR_OFFSETS
	.align		4
        /*0068*/ 	.byte	0x04, 0x1c
        /*006a*/ 	.short	(.L_81 - .L_80)


	//   ....[0]....
.L_80:
        /*006c*/ 	.word	0x000000e0


	//   ....[1]....
        /*0070*/ 	.word	0x000002e0


	//   ....[2]....
        /*0074*/ 	.word	0x000015d0


	//----- nvinfo : EIATTR_CRS_STACK_SIZE
	.align		4
.L_81:
        /*0078*/ 	.byte	0x04, 0x1e
        /*007a*/ 	.short	(.L_83 - .L_82)
.L_82:
        /*007c*/ 	.word	0x00000000


	//----- nvinfo : EIATTR_CBANK_PARAM_SIZE
	.align		4
.L_83:
        /*0080*/ 	.byte	0x03, 0x19
        /*0082*/ 	.short	0x0028


	//----- nvinfo : EIATTR_PARAM_CBANK
	.align		4
        /*0084*/ 	.byte	0x04, 0x0a
        /*0086*/ 	.short	(.L_85 - .L_84)
	.align		4
.L_84:
        /*0088*/ 	.word	index@(.nv.constant0._Z17per_row_AB_kernelPlS_S_ll)
        /*008c*/ 	.short	0x0380
        /*008e*/ 	.short	0x0028


	//----- nvinfo : EIATTR_SW_WAR
	.align		4
.L_85:
        /*0090*/ 	.byte	0x04, 0x36
        /*0092*/ 	.short	(.L_87 - .L_86)
.L_86:
        /*0094*/ 	.word	0x00000008
.L_87:


//--------------------- .nv.callgraph             --------------------------
	.section	.nv.callgraph,"",@"SHT_CUDA_CALLGRAPH"
	.align	4
	.sectionentsize	8
	.align		4
        /*0000*/ 	.word	0x00000000
	.align		4
        /*0004*/ 	.word	0xffffffff
	.align		4
        /*0008*/ 	.word	0x00000000
	.align		4
        /*000c*/ 	.word	0xfffffffe
	.align		4
        /*0010*/ 	.word	0x00000000
	.align		4
        /*0014*/ 	.word	0xfffffffd
	.align		4
        /*0018*/ 	.word	0x00000000
	.align		4
        /*001c*/ 	.word	0xfffffffc


//--------------------- .text._Z18per_element_kernelPlS_S_ll --------------------------
	.section	.text._Z18per_element_kernelPlS_S_ll,"ax",@progbits
	.align	128
        .global         _Z18per_element_kernelPlS_S_ll
        .type           _Z18per_element_kernelPlS_S_ll,@function
        .size           _Z18per_element_kernelPlS_S_ll,(.L_x_35 - _Z18per_element_kernelPlS_S_ll)
        .other          _Z18per_element_kernelPlS_S_ll,@"STO_CUDA_ENTRY STV_DEFAULT"
_Z18per_element_kernelPlS_S_ll:
.text._Z18per_element_kernelPlS_S_ll:
[----:B------:R-:W-:Y:S01]  /*0000*/  LDC R1, c[0x0][0x37c] ;  /* 0x0000df00ff017b82 */ /* 0x000fe20000000800 */
[----:B------:R-:W0:Y:S01]  /*0010*/  S2R R2, SR_TID.X ;  /* 0x0000000000027919 */ /* 0x000e220000002100 */
[----:B------:R-:W1:Y:S06]  /*0020*/  LDCU.64 UR10, c[0x0][0x3a0] ;  /* 0x00007400ff0a77ac */ /* 0x000e6c0008000a00 */
[----:B------:R-:W-:Y:S01]  /*0030*/  S2UR UR6, SR_CTAID.X ;  /* 0x00000000000679c3 */ /* 0x000fe20000002500 */
[----:B------:R-:W0:Y:S01]  /*0040*/  S2R R3, SR_TID.Y ;  /* 0x0000000000037919 */ /* 0x000e220000002200 */
[----:B------:R-:W1:Y:S01]  /*0050*/  LDCU.64 UR12, c[0x0][0x398] ;  /* 0x00007300ff0c77ac */ /* 0x000e620008000a00 */
[----:B------:R-:W2:Y:S05]  /*0060*/  LDCU UR7, c[0x0][0x374] ;  /* 0x00006e80ff0777ac */ /* 0x000eaa0008000800 */
[----:B------:R-:W2:Y:S01]  /*0070*/  S2UR UR8, SR_CTAID.Y ;  /* 0x00000000000879c3 */ /* 0x000ea20000002600 */
[----:B------:R-:W3:Y:S07]  /*0080*/  LDCU UR14, c[0x0][0x360] ;  /* 0x00006c00ff0e77ac */ /* 0x000eee0008000800 */
[----:B------:R-:W0:Y:S01]  /*0090*/  LDC R5, c[0x0][0x364] ;  /* 0x0000d900ff057b82 */ /* 0x000e220000000800 */
[----:B-1----:R-:W-:-:S02]  /*00a0*/  UIMAD UR9, UR11, UR12, URZ ;  /* 0x0000000c0b0972a4 */ /* 0x002fc4000f8e02ff */
[----:B------:R-:W-:Y:S02]  /*00b0*/  UIMAD.WIDE.U32 UR4, UR10, UR12, URZ ;  /* 0x0000000c0a0472a5 */ /* 0x000fe4000f8e00ff */
[----:B------:R-:W-:Y:S02]  /*00c0*/  UIMAD UR9, UR10, UR13, UR9 ;  /* 0x0000000d0a0972a4 */ /* 0x000fe4000f8e0209 */
[----:B------:R-:W-:Y:S02]  /*00d0*/  UIMAD.WIDE.U32 UR10, UR4, UR4, URZ ;  /* 0x00000004040a72a5 */ /* 0x000fe4000f8e00ff */
[----:B------:R-:W-:Y:S02]  /*00e0*/  UIADD3 UR9, UPT, UPT, UR5, UR9, URZ ;  /* 0x0000000905097290 */ /* 0x000fe4000fffe0ff */
[----:B--2---:R-:W-:Y:S02]  /*00f0*/  UIMAD UR6, UR6, UR7, UR8 ;  /* 0x00000007060672a4 */ /* 0x004fe4000f8e0208 */
[----:B------:R-:W-:-:S04]  /*0100*/  UIMAD UR7, UR9, UR4, URZ ;  /* 0x00000004090772a4 */ /* 0x000fc8000f8e02ff */
[----:B------:R-:W-:Y:S01]  /*0110*/  UIMAD UR7, UR9, UR4, UR7 ;  /* 0x00000004090772a4 */ /* 0x000fe2000f8e0207 */
[C---:B0-----:R-:W-:Y:S02]  /*0120*/  IMAD R2, R5.reuse, R2, R3 ;  /* 0x0000000205027224 */ /* 0x041fe400078e0203 */
[----:B---3--:R-:W-:Y:S02]  /*0130*/  IMAD R5, R5, UR14, RZ ;  /* 0x0000000e05057c24 */ /* 0x008fe4000f8e02ff */
[----:B------:R-:W-:Y:S02]  /*0140*/  IMAD.MOV.U32 R3, RZ, RZ, RZ ;  /* 0x000000ffff037224 */ /* 0x000fe400078e00ff */
[----:B------:R-:W-:Y:S01]  /*0150*/  IMAD.WIDE.U32 R2, R5, UR6, R2 ;  /* 0x0000000605027c25 */ /* 0x000fe2000f8e0002 */
[----:B------:R-:W-:Y:S02]  /*0160*/  UIADD3 UR6, UPT, UPT, UR11, UR7, URZ ;  /* 0x000000070b067290 */ /* 0x000fe4000fffe0ff */
[----:B------:R-:W-:-:S04]  /*0170*/  ISETP.GE.U32.AND P0, PT, R2, UR10, PT ;  /* 0x0000000a02007c0c */ /* 0x000fc8000bf06070 */
[----:B------:R-:W-:-:S13]  /*0180*/  ISETP.GE.AND.EX P0, PT, R3, UR6, PT, P0 ;  /* 0x0000000603007c0c */ /* 0x000fda000bf06300 */
[----:B------:R-:W-:Y:S05]  /*0190*/  @P0 EXIT ;  /* 0x000000000000094d */ /* 0x000fea0003800000 */
[----:B------:R-:W-:Y:S01]  /*01a0*/  LOP3.LUT R0, R3, UR9, RZ, 0xfc, !PT ;  /* 0x0000000903007c12 */ /* 0x000fe2000f8efcff */
[----:B------:R-:W-:Y:S03]  /*01b0*/  BSSY.RECONVERGENT B0, `(.L_x_0) ;  /* 0x0000029000007945 */ /* 0x000fe60003800200 */
[----:B------:R-:W-:-:S13]  /*01c0*/  ISETP.NE.U32.AND P0, PT, R0, RZ, PT ;  /* 0x000000ff0000720c */ /* 0x000fda0003f05070 */
[----:B------:R-:W-:Y:S05]  /*01d0*/  @P0 BRA `(.L_x_1) ;  /* 0x00000000005c0947 */ /* 0x000fea0003800000 */
[----:B------:R-:W0:Y:S01]  /*01e0*/  I2F.U32.RP R0, UR4 ;  /* 0x0000000400007d06 */ /* 0x000e220008209000 */
[----:B------:R-:W-:Y:S01]  /*01f0*/  ISETP.NE.U32.AND P2, PT, RZ, UR4, PT ;  /* 0x00000004ff007c0c */ /* 0x000fe2000bf45070 */
[----:B------:R-:W-:-:S06]  /*0200*/  IMAD.MOV.U32 R11, RZ, RZ, RZ ;  /* 0x000000ffff0b7224 */ /* 0x000fcc00078e00ff */
[----:B0-----:R-:W0:Y:S02]  /*0210*/  MUFU.RCP R0, R0 ;  /* 0x0000000000007308 */ /* 0x001e240000001000 */
[----:B0-----:R-:W-:-:S06]  /*0220*/  VIADD R4, R0, 0xffffffe ;  /* 0x0ffffffe00047836 */ /* 0x001fcc0000000000 */
[----:B------:R0:W1:Y:S02]  /*0230*/  F2I.FTZ.U32.TRUNC.NTZ R5, R4 ;  /* 0x0000000400057305 */ /* 0x000064000021f000 */
[----:B0-----:R-:W-:Y:S01]  /*0240*/  IMAD.MOV.U32 R4, RZ, RZ, RZ ;  /* 0x000000ffff047224 */ /* 0x001fe200078e00ff */
[----:B-1----:R-:W-:-:S05]  /*0250*/  IADD3 R7, PT, PT, RZ, -R5, RZ ;  /* 0x80000005ff077210 */ /* 0x002fca0007ffe0ff */
[----:B------:R-:W-:-:S04]  /*0260*/  IMAD R7, R7, UR4, RZ ;  /* 0x0000000407077c24 */ /* 0x000fc8000f8e02ff */
[----:B------:R-:W-:-:S04]  /*0270*/  IMAD.HI.U32 R5, R5, R7, R4 ;  /* 0x0000000705057227 */ /* 0x000fc800078e0004 */
[----:B------:R-:W-:Y:S02]  /*0280*/  IMAD.MOV.U32 R7, RZ, RZ, RZ ;  /* 0x000000ffff077224 */ /* 0x000fe400078e00ff */
[----:B------:R-:W-:-:S04]  /*0290*/  IMAD.HI.U32 R6, R5, R2, RZ ;  /* 0x0000000205067227 */ /* 0x000fc800078e00ff */
[----:B------:R-:W-:-:S04]  /*02a0*/  IMAD.MOV R5, RZ, RZ, -R6 ;  /* 0x000000ffff057224 */ /* 0x000fc800078e0a06 */
[----:B------:R-:W-:-:S05]  /*02b0*/  IMAD R5, R5, UR4, R2 ;  /* 0x0000000405057c24 */ /* 0x000fca000f8e0202 */
[----:B------:R-:W-:-:S13]  /*02c0*/  ISETP.GE.U32.AND P0, PT, R5, UR4, PT ;  /* 0x0000000405007c0c */ /* 0x000fda000bf06070 */
[----:B------:R-:W-:Y:S01]  /*02d0*/  @P0 IADD3 R5, PT, PT, R5, -UR4, RZ ;  /* 0x8000000405050c10 */ /* 0x000fe2000fffe0ff */
[----:B------:R-:W-:-:S03]  /*02e0*/  @P0 VIADD R6, R6, 0x1 ;  /* 0x0000000106060836 */ /* 0x000fc60000000000 */
[----:B------:R-:W-:-:S13]  /*02f0*/  ISETP.GE.U32.AND P1, PT, R5, UR4, PT ;  /* 0x0000000405007c0c */ /* 0x000fda000bf26070 */
[----:B------:R-:W-:Y:S01]  /*0300*/  @P1 VIADD R6, R6, 0x1 ;  /* 0x0000000106061836 */ /* 0x000fe20000000000 */
[----:B------:R-:W-:-:S04]  /*0310*/  @!P2 LOP3.LUT R6, RZ, UR4, RZ, 0x33, !PT ;  /* 0x00000004ff06ac12 */ /* 0x000fc8000f8e33ff */
[----:B------:R-:W-:-:S05]  /*0320*/  IADD3 R5, PT, PT, -R6, RZ, RZ ;  /* 0x000000ff06057210 */ /* 0x000fca0007ffe1ff */
[----:B------:R-:W-:Y:S01]  /*0330*/  IMAD R10, R5, UR4, R2 ;  /* 0x00000004050a7c24 */ /* 0x000fe2000f8e0202 */
[----:B------:R-:W-:Y:S06]  /*0340*/  BRA `(.L_x_2) ;  /* 0x00000000003c7947 */ /* 0x000fec0003800000 */
.L_x_1:
[----:B------:R-:W-:Y:S01]  /*0350*/  IMAD.U32 R17, RZ, RZ, UR5 ;  /* 0x00000005ff117e24 */ /* 0x000fe2000f8e00ff */
[----:B------:R-:W-:Y:S01]  /*0360*/  MOV R16, UR4 ;  /* 0x0000000400107c02 */ /* 0x000fe20008000f00 */
[----:B------:R-:W-:Y:S01]  /*0370*/  IMAD.MOV.U32 R17, RZ, RZ, R2 ;  /* 0x000000ffff117224 */ /* 0x000fe200078e0002 */
[----:B------:R-:W-:Y:S01]  /*0380*/  MOV R15, R3 ;  /* 0x00000003000f7202 */ /* 0x000fe20000000f00 */
[----:B------:R-:W-:Y:S01]  /*0390*/  IMAD.U32 R14, RZ, RZ, UR9 ;  /* 0x00000009ff0e7e24 */ /* 0x000fe2000f8e00ff */
[----:B------:R-:W-:-:S07]  /*03a0*/  MOV R0, 0x3c0 ;  /* 0x000003c000007802 */ /* 0x000fce0000000f00 */
[----:B------:R-:W-:Y:S05]  /*03b0*/  CALL.REL.NOINC `($__internal_0_$__cuda_sm20_div_s64) ;  /* 0x00000008004c7944 */ /* 0x000fea0003c00000 */
[----:B------:R-:W-:Y:S01]  /*03c0*/  IADD3 R5, P0, PT, RZ, -R8, RZ ;  /* 0x80000008ff057210 */ /* 0x000fe20007f1e0ff */
[----:B------:R-:W-:Y:S02]  /*03d0*/  IMAD.MOV.U32 R6, RZ, RZ, R8 ;  /* 0x000000ffff067224 */ /* 0x000fe400078e0008 */
[--C-:B------:R-:W-:Y:S02]  /*03e0*/  IMAD.MOV.U32 R7, RZ, RZ, R9.reuse ;  /* 0x000000ffff077224 */ /* 0x100fe400078e0009 */
[----:B------:R-:W-:Y:S02]  /*03f0*/  IMAD.X R0, RZ, RZ, ~R9, P0 ;  /* 0x000000ffff007224 */ /* 0x000fe400000e0e09 */
[----:B------:R-:W-:-:S04]  /*0400*/  IMAD.WIDE.U32 R10, R5, UR4, R2 ;  /* 0x00000004050a7c25 */ /* 0x000fc8000f8e0002 */
[----:B------:R-:W-:-:S04]  /*0410*/  IMAD R0, R0, UR4, RZ ;  /* 0x0000000400007c24 */ /* 0x000fc8000f8e02ff */
[----:B------:R-:W-:-:S05]  /*0420*/  IMAD R5, R5, UR9, R0 ;  /* 0x0000000905057c24 */ /* 0x000fca000f8e0200 */
[----:B------:R-:W-:-:S07]  /*0430*/  IADD3 R11, PT, PT, R11, R5, RZ ;  /* 0x000000050b0b7210 */ /* 0x000fce0007ffe0ff */
.L_x_2:
[----:B------:R-:W-:Y:S05]  /*0440*/  BSYNC.RECONVERGENT B0 ;  /* 0x0000000000007941 */ /* 0x000fea0003800200 */
.L_x_0:
[----:B------:R-:W0:Y:S01]  /*0450*/  LDCU UR4, c[0x0][0x3a4] ;  /* 0x00007480ff0477ac */ /* 0x000e220008000800 */
[----:B------:R-:W-:Y:S01]  /*0460*/  BSSY.RECONVERGENT B0, `(.L_x_3) ;  /* 0x0000022000007945 */ /* 0x000fe20003800200 */
[----:B0-----:R-:W-:-:S04]  /*0470*/  LOP3.LUT R0, R7, UR4, RZ, 0xfc, !PT ;  /* 0x0000000407007c12 */ /* 0x001fc8000f8efcff */
[----:B------:R-:W-:-:S13]  /*0480*/  ISETP.NE.U32.AND P0, PT, R0, RZ, PT ;  /* 0x000000ff0000720c */ /* 0x000fda0003f05070 */
[----:B------:R-:W-:Y:S05]  /*0490*/  @P0 BRA `(.L_x_4) ;  /* 0x0000000000540947 */ /* 0x000fea0003800000 */
[----:B------:R-:W0:Y:S02]  /*04a0*/  LDCU UR4, c[0x0][0x3a0] ;  /* 0x00007400ff0477ac */ /* 0x000e240008000800 */
[----:B0-----:R-:W0:Y:S01]  /*04b0*/  I2F.U32.RP R0, UR4 ;  /* 0x0000000400007d06 */ /* 0x001e220008209000 */
[----:B------:R-:W-:-:S07]  /*04c0*/  ISETP.NE.U32.AND P2, PT, RZ, UR4, PT ;  /* 0x00000004ff007c0c */ /* 0x000fce000bf45070 */
[----:B0-----:R-:W0:Y:S02]  /*04d0*/  MUFU.RCP R0, R0 ;  /* 0x0000000000007308 */ /* 0x001e240000001000 */
[----:B0-----:R-:W-:-:S06]  /*04e0*/  IADD3 R4, PT, PT, R0, 0xffffffe, RZ ;  /* 0x0ffffffe00047810 */ /* 0x001fcc0007ffe0ff */
[----:B------:R0:W1:Y:S02]  /*04f0*/  F2I.FTZ.U32.TRUNC.NTZ R5, R4 ;  /* 0x0000000400057305 */ /* 0x000064000021f000 */
[----:B0-----:R-:W-:Y:S02]  /*0500*/  IMAD.MOV.U32 R4, RZ, RZ, RZ ;  /* 0x000000ffff047224 */ /* 0x001fe400078e00ff */
[----:B-1----:R-:W-:-:S04]  /*0510*/  IMAD.MOV R9, RZ, RZ, -R5 ;  /* 0x000000ffff097224 */ /* 0x002fc800078e0a05 */
[----:B------:R-:W-:-:S04]  /*0520*/  IMAD R9, R9, UR4, RZ ;  /* 0x0000000409097c24 */ /* 0x000fc8000f8e02ff */
[----:B------:R-:W-:-:S06]  /*0530*/  IMAD.HI.U32 R5, R5, R9, R4 ;  /* 0x0000000905057227 */ /* 0x000fcc00078e0004 */
[----:B------:R-:W-:-:S05]  /*0540*/  IMAD.HI.U32 R4, R5, R6, RZ ;  /* 0x0000000605047227 */ /* 0x000fca00078e00ff */
[----:B------:R-:W-:-:S05]  /*0550*/  IADD3 R5, PT, PT, -R4, RZ, RZ ;  /* 0x000000ff04057210 */ /* 0x000fca0007ffe1ff */
[----:B------:R-:W-:-:S05]  /*0560*/  IMAD R5, R5, UR4, R6 ;  /* 0x0000000405057c24 */ /* 0x000fca000f8e0206 */
[----:B------:R-:W-:-:S13]  /*0570*/  ISETP.GE.U32.AND P0, PT, R5, UR4, PT ;  /* 0x0000000405007c0c */ /* 0x000fda000bf06070 */
[----:B------:R-:W-:Y:S02]  /*0580*/  @P0 VIADD R5, R5, -UR4 ;  /* 0x8000000405050c36 */ /* 0x000fe40008000000 */
[----:B------:R-:W-:-:S03]  /*0590*/  @P0 VIADD R4, R4, 0x1 ;  /* 0x0000000104040836 */ /* 0x000fc60000000000 */
[----:B------:R-:W-:Y:S01]  /*05a0*/  ISETP.GE.U32.AND P1, PT, R5, UR4, PT ;  /* 0x0000000405007c0c */ /* 0x000fe2000bf26070 */
[----:B------:R-:W-:-:S12]  /*05b0*/  IMAD.MOV.U32 R5, RZ, RZ, RZ ;  /* 0x000000ffff057224 */ /* 0x000fd800078e00ff */
[----:B------:R-:W-:Y:S02]  /*05c0*/  @P1 IADD3 R4, PT, PT, R4, 0x1, RZ ;  /* 0x0000000104041810 */ /* 0x000fe40007ffe0ff */
[----:B------:R-:W-:Y:S01]  /*05d0*/  @!P2 LOP3.LUT R4, RZ, UR4, RZ, 0x33, !PT ;  /* 0x00000004ff04ac12 */ /* 0x000fe2000f8e33ff */
[----:B------:R-:W-:Y:S06]  /*05e0*/  BRA `(.L_x_5) ;  /* 0x0000000000247947 */ /* 0x000fec0003800000 */
.L_x_4:
[----:B------:R-:W0:Y:S01]  /*05f0*/  LDCU.64 UR4, c[0x0][0x3a0] ;  /* 0x00007400ff0477ac */ /* 0x000e220008000a00 */
[----:B------:R-:W-:Y:S01]  /*0600*/  IMAD.MOV.U32 R17, RZ, RZ, R6 ;  /* 0x000000ffff117224 */ /* 0x000fe200078e0006 */
[----:B------:R-:W-:Y:S01]  /*0610*/  MOV R0, 0x660 ;  /* 0x0000066000007802 */ /* 0x000fe20000000f00 */
[----:B------:R-:W-:Y:S01]  /*0620*/  IMAD.MOV.U32 R15, RZ, RZ, R7 ;  /* 0x000000ffff0f7224 */ /* 0x000fe200078e0007 */
[----:B0-----:R-:W-:Y:S01]  /*0630*/  MOV R16, UR4 ;  /* 0x0000000400107c02 */ /* 0x001fe20008000f00 */
[----:B------:R-:W-:-:S07]  /*0640*/  IMAD.U32 R14, RZ, RZ, UR5 ;  /* 0x00000005ff0e7e24 */ /* 0x000fce000f8e00ff */
[----:B------:R-:W-:Y:S05]  /*0650*/  CALL.REL.NOINC `($__internal_0_$__cuda_sm20_div_s64) ;  /* 0x0000000400a47944 */ /* 0x000fea0003c00000 */
[----:B------:R-:W-:Y:S01]  /*0660*/  MOV R4, R8 ;  /* 0x0000000800047202 */ /* 0x000fe20000000f00 */
[----:B------:R-:W-:-:S07]  /*0670*/  IMAD.MOV.U32 R5, RZ, RZ, R9 ;  /* 0x000000ffff057224 */ /* 0x000fce00078e0009 */
.L_x_5:
[----:B------:R-:W-:Y:S05]  /*0680*/  BSYNC.RECONVERGENT B0 ;  /* 0x0000000000007941 */ /* 0x000fea0003800200 */
.L_x_3:
        /* <DEDUP_REMOVED lines=9> */
[----:B0-----:R-:W-:Y:S02]  /*0720*/  VIADD R8, R0, 0xffffffe ;  /* 0x0ffffffe00087836 */ /* 0x001fe40000000000 */
[----:B------:R-:W-:-:S04]  /*0730*/  IMAD.MOV.U32 R0, RZ, RZ, RZ ;  /* 0x000000ffff007224 */ /* 0x000fc800078e00ff */
[----:B------:R0:W1:Y:S02]  /*0740*/  F2I.FTZ.U32.TRUNC.NTZ R9, R8 ;  /* 0x0000000800097305 */ /* 0x000064000021f000 */
[----:B0-----:R-:W-:Y:S01]  /*0750*/  IMAD.MOV.U32 R8, RZ, RZ, RZ ;  /* 0x000000ffff087224 */ /* 0x001fe200078e00ff */
[----:B-1----:R-:W-:-:S05]  /*0760*/  IADD3 R11, PT, PT, RZ, -R9, RZ ;  /* 0x80000009ff0b7210 */ /* 0x002fca0007ffe0ff */
[----:B------:R-:W-:-:S04]  /*0770*/  IMAD R11, R11, UR4, RZ ;  /* 0x000000040b0b7c24 */ /* 0x000fc8000f8e02ff */
[----:B------:R-:W-:-:S06]  /*0780*/  IMAD.HI.U32 R9, R9, R11, R8 ;  /* 0x0000000b09097227 */ /* 0x000fcc00078e0008 */
        /* <DEDUP_REMOVED lines=10> */
[----:B------:R-:W-:Y:S02]  /*0830*/  IMAD R10, R9, UR4, R10 ;  /* 0x00000004090a7c24 */ /* 0x000fe4000f8e020a */
[----:B------:R-:W-:Y:S01]  /*0840*/  IMAD.MOV.U32 R9, RZ, RZ, RZ ;  /* 0x000000ffff097224 */ /* 0x000fe200078e00ff */
[----:B------:R-:W-:Y:S06]  /*0850*/  BRA `(.L_x_8) ;  /* 0x0000000000387947 */ /* 0x000fec0003800000 */
.L_x_7:
[----:B------:R-:W0:Y:S01]  /*0860*/  LDCU.64 UR4, c[0x0][0x398] ;  /* 0x00007300ff0477ac */ /* 0x000e220008000a00 */
[----:B------:R-:W-:Y:S02]  /*0870*/  MOV R17, R10 ;  /* 0x0000000a00117202 */ /* 0x000fe40000000f00 */
[----:B------:R-:W-:Y:S02]  /*0880*/  MOV R15, R11 ;  /* 0x0000000b000f7202 */ /* 0x000fe40000000f00 */
[----:B------:R-:W-:Y:S01]  /*0890*/  MOV R0, 0x8d0 ;  /* 0x000008d000007802 */ /* 0x000fe20000000f00 */
[----:B0-----:R-:W-:Y:S02]  /*08a0*/  IMAD.U32 R16, RZ, RZ, UR4 ;  /* 0x00000004ff107e24 */ /* 0x001fe4000f8e00ff */
[----:B------:R-:W-:-:S07]  /*08b0*/  IMAD.U32 R14, RZ, RZ, UR5 ;  /* 0x00000005ff0e7e24 */ /* 0x000fce000f8e00ff */
[----:B------:R-:W-:Y:S05]  /*08c0*/  CALL.REL.NOINC `($__internal_0_$__cuda_sm20_div_s64) ;  /* 0x0000000400087944 */ /* 0x000fea0003c00000 */
[----:B------:R-:W0:Y:S01]  /*08d0*/  LDCU.64 UR4, c[0x0][0x398] ;  /* 0x00007300ff0477ac */ /* 0x000e220008000a00 */
[----:B------:R-:W-:-:S05]  /*08e0*/  IADD3 R13, P0, PT, RZ, -R8, RZ ;  /* 0x80000008ff0d7210 */ /* 0x000fca0007f1e0ff */
[----:B------:R-:W-:-:S04]  /*08f0*/  IMAD.X R0, RZ, RZ, ~R9, P0 ;  /* 0x000000ffff007224 */ /* 0x000fc800000e0e09 */
[----:B0-----:R-:W-:Y:S02]  /*0900*/  IMAD R0, R0, UR4, RZ ;  /* 0x0000000400007c24 */ /* 0x001fe4000f8e02ff */
[----:B------:R-:W-:-:S04]  /*0910*/  IMAD.WIDE.U32 R10, R13, UR4, R10 ;  /* 0x000000040d0a7c25 */ /* 0x000fc8000f8e000a */
[----:B------:R-:W-:-:S04]  /*0920*/  IMAD R13, R13, UR5, R0 ;  /* 0x000000050d0d7c24 */ /* 0x000fc8000f8e0200 */
[----:B------:R-:W-:-:S07]  /*0930*/  IMAD.IADD R0, R11, 0x1, R13 ;  /* 0x000000010b007824 */ /* 0x000fce00078e020d */
.L_x_8:
[----:B------:R-:W-:Y:S05]  /*0940*/  BSYNC.RECONVERGENT B0 ;  /* 0x0000000000007941 */ /* 0x000fea0003800200 */
.L_x_6:
[----:B------:R-:W-:Y:S01]  /*0950*/  LOP3.LUT R11, R7, R5, RZ, 0xfc, !PT ;  /* 0x00000005070b7212 */ /* 0x000fe200078efcff */
[----:B------:R-:W0:Y:S01]  /*0960*/  LDCU.64 UR4, c[0x0][0x358] ;  /* 0x00006b00ff0477ac */ /* 0x000e220008000a00 */
[----:B------:R-:W-:Y:S02]  /*0970*/  BSSY.RECONVERGENT B0, `(.L_x_9) ;  /* 0x000001c000007945 */ /* 0x000fe40003800200 */
[----:B------:R-:W-:-:S13]  /*0980*/  ISETP.NE.U32.AND P0, PT, R11, RZ, PT ;  /* 0x000000ff0b00720c */ /* 0x000fda0003f05070 */
[----:B------:R-:W-:Y:S05]  /*0990*/  @P0 BRA `(.L_x_10) ;  /* 0x00000000004c0947 */ /* 0x000fea0003800000 */
[----:B------:R-:W1:Y:S01]  /*09a0*/  I2F.U32.RP R7, R4 ;  /* 0x0000000400077306 */ /* 0x000e620000209000 */
[----:B------:R-:W-:-:S07]  /*09b0*/  ISETP.NE.U32.AND P1, PT, R4, RZ, PT ;  /* 0x000000ff0400720c */ /* 0x000fce0003f25070 */
[----:B-1----:R-:W1:Y:S02]  /*09c0*/  MUFU.RCP R7, R7 ;  /* 0x0000000700077308 */ /* 0x002e640000001000 */
[----:B-1----:R-:W-:Y:S01]  /*09d0*/  IADD3 R12, PT, PT, R7, 0xffffffe, RZ ;  /* 0x0ffffffe070c7810 */ /* 0x002fe20007ffe0ff */
[----:B------:R-:W-:-:S05]  /*09e0*/  HFMA2 R7, -RZ, RZ, 0, 0 ;  /* 0x00000000ff077431 */ /* 0x000fca00000001ff */
[----:B------:R1:W2:Y:S02]  /*09f0*/  F2I.FTZ.U32.TRUNC.NTZ R13, R12 ;  /* 0x0000000c000d7305 */ /* 0x0002a4000021f000 */
[----:B-1----:R-:W-:Y:S02]  /*0a00*/  IMAD.MOV.U32 R12, RZ, RZ, RZ ;  /* 0x000000ffff0c7224 */ /* 0x002fe400078e00ff */
[----:B--2---:R-:W-:-:S04]  /*0a10*/  IMAD.MOV R11, RZ, RZ, -R13 ;  /* 0x000000ffff0b7224 */ /* 0x004fc800078e0a0d */
[----:B------:R-:W-:-:S04]  /*0a20*/  IMAD R11, R11, R4, RZ ;  /* 0x000000040b0b7224 */ /* 0x000fc800078e02ff */
[----:B------:R-:W-:-:S06]  /*0a30*/  IMAD.HI.U32 R13, R13, R11, R12 ;  /* 0x0000000b0d0d7227 */ /* 0x000fcc00078e000c */
[----:B------:R-:W-:-:S05]  /*0a40*/  IMAD.HI.U32 R13, R13, R6, RZ ;  /* 0x000000060d0d7227 */ /* 0x000fca00078e00ff */
[----:B------:R-:W-:-:S05]  /*0a50*/  IADD3 R13, PT, PT, -R13, RZ, RZ ;  /* 0x000000ff0d0d7210 */ /* 0x000fca0007ffe1ff */
[----:B------:R-:W-:-:S05]  /*0a60*/  IMAD R6, R4, R13, R6 ;  /* 0x0000000d04067224 */ /* 0x000fca00078e0206 */
[----:B------:R-:W-:-:S13]  /*0a70*/  ISETP.GE.U32.AND P0, PT, R6, R4, PT ;  /* 0x000000040600720c */ /* 0x000fda0003f06070 */
[----:B------:R-:W-:-:S05]  /*0a80*/  @P0 IMAD.IADD R6, R6, 0x1, -R4 ;  /* 0x0000000106060824 */ /* 0x000fca00078e0a04 */
[----:B------:R-:W-:-:S13]  /*0a90*/  ISETP.GE.U32.AND P0, PT, R6, R4, PT ;  /* 0x000000040600720c */ /* 0x000fda0003f06070 */
[----:B------:R-:W-:Y:S01]  /*0aa0*/  @P0 IMAD.IADD R6, R6, 0x1, -R4 ;  /* 0x0000000106060824 */ /* 0x000fe200078e0a04 */
[----:B------:R-:W-:Y:S01]  /*0ab0*/  @!P1 LOP3.LUT R6, RZ, R4, RZ, 0x33, !PT ;  /* 0x00000004ff069212 */ /* 0x000fe200078e33ff */
[----:B------:R-:W-:Y:S06]  /*0ac0*/  BRA `(.L_x_11) ;  /* 0x0000000000187947 */ /* 0x000fec0003800000 */
.L_x_10:
[----:B------:R-:W-:Y:S01]  /*0ad0*/  IMAD.MOV.U32 R19, RZ, RZ, R6 ;  /* 0x000000ffff137224 */ /* 0x000fe200078e0006 */
[----:B------:R-:W-:Y:S01]  /*0ae0*/  MOV R13, R4 ;  /* 0x00000004000d7202 */ /* 0x000fe20000000f00 */
[----:B------:R-:W-:Y:S01]  /*0af0*/  IMAD.MOV.U32 R18, RZ, RZ, R7 ;  /* 0x000000ffff127224 */ /* 0x000fe200078e0007 */
[----:B------:R-:W-:Y:S01]  /*0b00*/  MOV R12, 0xb30 ;  /* 0x00000b30000c7802 */ /* 0x000fe20000000f00 */
[----:B------:R-:W-:-:S07]  /*0b10*/  IMAD.MOV.U32 R11, RZ, RZ, R5 ;  /* 0x000000ffff0b7224 */ /* 0x000fce00078e0005 */
[----:B0-----:R-:W-:Y:S05]  /*0b20*/  CALL.REL.NOINC `($__internal_1_$__cuda_sm20_rem_s64) ;  /* 0x0000000400c07944 */ /* 0x001fea0003c00000 */
.L_x_11:
[----:B0-----:R-:W-:Y:S05]  /*0b30*/  BSYNC.RECONVERGENT B0 ;  /* 0x0000000000007941 */ /* 0x001fea0003800200 */
.L_x_9:
[----:B------:R-:W0:Y:S01]  /*0b40*/  LDCU.64 UR6, c[0x0][0x3a0] ;  /* 0x00007400ff0677ac */ /* 0x000e220008000a00 */
[----:B------:R-:W-:Y:S01]  /*0b50*/  MOV R13, R7 ;  /* 0x00000007000d7202 */ /* 0x000fe20000000f00 */
[----:B------:R-:W-:Y:S01]  /*0b60*/  IMAD.MOV.U32 R12, RZ, RZ, R6 ;  /* 0x000000ffff0c7224 */ /* 0x000fe200078e0006 */
[----:B------:R-:W1:Y:S01]  /*0b70*/  LDCU.128 UR8, c[0x0][0x380] ;  /* 0x00007000ff0877ac */ /* 0x000e620008000c00 */
[----:B0-----:R-:W-:Y:S02]  /*0b80*/  IMAD R5, R5, UR6, RZ ;  /* 0x0000000605057c24 */ /* 0x001fe4000f8e02ff */
[----:B------:R-:W-:Y:S02]  /*0b90*/  IMAD R11, R0, UR6, RZ ;  /* 0x00000006000b7c24 */ /* 0x000fe4000f8e02ff */
[----:B------:R-:W-:-:S04]  /*0ba0*/  IMAD.WIDE.U32 R6, R4, UR6, R8 ;  /* 0x0000000604067c25 */ /* 0x000fc8000f8e0008 */
[----:B------:R-:W-:Y:S01]  /*0bb0*/  IMAD R5, R4, UR7, R5 ;  /* 0x0000000704057c24 */ /* 0x000fe2000f8e0205 */
[----:B-1----:R-:W-:Y:S01]  /*0bc0*/  LEA R4, P0, R6, UR8, 0x3 ;  /* 0x0000000806047c11 */ /* 0x002fe2000f8018ff */
[----:B------:R-:W-:-:S04]  /*0bd0*/  IMAD.WIDE.U32 R8, R10, UR6, R12 ;  /* 0x000000060a087c25 */ /* 0x000fc8000f8e000c */
[----:B------:R-:W-:Y:S01]  /*0be0*/  IMAD R11, R10, UR7, R11 ;  /* 0x000000070a0b7c24 */ /* 0x000fe2000f8e020b */
[----:B------:R-:W-:Y:S01]  /*0bf0*/  LEA R10, P1, R8, UR10, 0x3 ;  /* 0x0000000a080a7c11 */ /* 0x000fe2000f8218ff */
[----:B------:R-:W-:Y:S01]  /*0c00*/  IMAD.IADD R5, R7, 0x1, R5 ;  /* 0x0000000107057824 */ /* 0x000fe200078e0205 */
[----:B------:R-:W0:Y:S01]  /*0c10*/  LDCU.64 UR6, c[0x0][0x390] ;  /* 0x00007200ff0677ac */ /* 0x000e220008000a00 */
[----:B------:R-:W-:-:S03]  /*0c20*/  IMAD.IADD R7, R9, 0x1, R11 ;  /* 0x0000000109077824 */ /* 0x000fc600078e020b */
[----:B------:R-:W-:Y:S02]  /*0c30*/  LEA.HI.X R5, R6, UR9, R5, 0x3, P0 ;  /* 0x0000000906057c11 */ /* 0x000fe400080f1c05 */
[----:B------:R-:W-:-:S04]  /*0c40*/  LEA.HI.X R11, R8, UR11, R7, 0x3, P1 ;  /* 0x0000000b080b7c11 */ /* 0x000fc800088f1c07 */
[----:B------:R-:W2:Y:S04]  /*0c50*/  LDG.E.64 R4, desc[UR4][R4.64] ;  /* 0x0000000404047981 */ /* 0x000ea8000c1e1b00 */
[----:B------:R-:W2:Y:S01]  /*0c60*/  LDG.E.64 R6, desc[UR4][R10.64] ;  /* 0x000000040a067981 */ /* 0x000ea2000c1e1b00 */
[----:B0-----:R-:W-:-:S04]  /*0c70*/  LEA R12, P0, R2, UR6, 0x3 ;  /* 0x00000006020c7c11 */ /* 0x001fc8000f8018ff */
[----:B------:R-:W-:Y:S01]  /*0c80*/  LEA.HI.X R13, R2, UR7, R3, 0x3, P0 ;  /* 0x00000007020d7c11 */ /* 0x000fe200080f1c03 */
[-C--:B--2---:R-:W-:Y:S02]  /*0c90*/  IMAD R7, R7, R4.reuse, RZ ;  /* 0x0000000407077224 */ /* 0x084fe400078e02ff */
[----:B------:R-:W-:-:S04]  /*0ca0*/  IMAD.WIDE.U32 R8, R6, R4, RZ ;  /* 0x0000000406087225 */ /* 0x000fc800078e00ff */
[----:B------:R-:W-:-:S05]  /*0cb0*/  IMAD R7, R5, R6, R7 ;  /* 0x0000000605077224 */ /* 0x000fca00078e0207 */
[----:B------:R-:W-:-:S05]  /*0cc0*/  IADD3 R9, PT, PT, R9, R7, RZ ;  /* 0x0000000709097210 */ /* 0x000fca0007ffe0ff */
[----:B------:R-:W-:Y:S01]  /*0cd0*/  STG.E.64 desc[UR4][R12.64], R8 ;  /* 0x000000080c007986 */ /* 0x000fe2000c101b04 */
[----:B------:R-:W-:Y:S05]  /*0ce0*/  EXIT ;  /* 0x000000000000794d */ /* 0x000fea0003800000 */
        .weak           $__internal_0_$__cuda_sm20_div_s64
        .type           $__internal_0_$__cuda_sm20_div_s64,@function
        .size           $__internal_0_$__cuda_sm20_div_s64,($__internal_1_$__cuda_sm20_rem_s64 - $__internal_0_$__cuda_sm20_div_s64)
$__internal_0_$__cuda_sm20_div_s64:
[-C--:B------:R-:W-:Y:S02]  /*0cf0*/  IADD3 R9, P1, PT, RZ, -R16.reuse, RZ ;  /* 0x80000010ff097210 */ /* 0x080fe40007f3e0ff */
[----:B------:R-:W-:Y:S02]  /*0d00*/  ISETP.GE.AND P0, PT, R14, RZ, PT ;  /* 0x000000ff0e00720c */ /* 0x000fe40003f06270 */
[----:B------:R-:W-:Y:S01]  /*0d10*/  ISETP.GE.AND P3, PT, R15, RZ, PT ;  /* 0x000000ff0f00720c */ /* 0x000fe20003f66270 */
[----:B------:R-:W-:Y:S01]  /*0d20*/  IMAD.X R13, RZ, RZ, ~R14, P1 ;  /* 0x000000ffff0d7224 */ /* 0x000fe200008e0e0e */
[----:B------:R-:W-:-:S04]  /*0d30*/  SEL R8, R9, R16, !P0 ;  /* 0x0000001009087207 */ /* 0x000fc80004000000 */
[----:B------:R-:W-:-:S04]  /*0d40*/  SEL R9, R13, R14, !P0 ;  /* 0x0000000e0d097207 */ /* 0x000fc80004000000 */
[----:B------:R-:W0:Y:S08]  /*0d50*/  I2F.U64.RP R20, R8 ;  /* 0x0000000800147312 */ /* 0x000e300000309000 */
[----:B0-----:R-:W0:Y:S02]  /*0d60*/  MUFU.RCP R20, R20 ;  /* 0x0000001400147308 */ /* 0x001e240000001000 */
[----:B0-----:R-:W-:-:S06]  /*0d70*/  IADD3 R12, PT, PT, R20, 0x1ffffffe, RZ ;  /* 0x1ffffffe140c7810 */ /* 0x001fcc0007ffe0ff */
[----:B------:R-:W0:Y:S02]  /*0d80*/  F2I.U64.TRUNC R12, R12 ;  /* 0x0000000c000c7311 */ /* 0x000e24000020d800 */
[----:B0-----:R-:W-:-:S04]  /*0d90*/  IMAD.WIDE.U32 R18, R12, R8, RZ ;  /* 0x000000080c127225 */ /* 0x001fc800078e00ff */
[----:B------:R-:W-:Y:S01]  /*0da0*/  IMAD R19, R12, R9, R19 ;  /* 0x000000090c137224 */ /* 0x000fe200078e0213 */
[----:B------:R-:W-:-:S03]  /*0db0*/  IADD3 R21, P0, PT, RZ, -R18, RZ ;  /* 0x80000012ff157210 */ /* 0x000fc60007f1e0ff */
[----:B------:R-:W-:Y:S02]  /*0dc0*/  IMAD R19, R13, R8, R19 ;  /* 0x000000080d137224 */ /* 0x000fe400078e0213 */
[----:B------:R-:W-:-:S04]  /*0dd0*/  IMAD.HI.U32 R18, R12, R21, RZ ;  /* 0x000000150c127227 */ /* 0x000fc800078e00ff */
[----:B------:R-:W-:Y:S01]  /*0de0*/  IMAD.X R23, RZ, RZ, ~R19, P0 ;  /* 0x000000ffff177224 */ /* 0x000fe200000e0e13 */
[----:B------:R-:W-:-:S03]  /*0df0*/  MOV R19, R12 ;  /* 0x0000000c00137202 */ /* 0x000fc60000000f00 */
[-C--:B------:R-:W-:Y:S02]  /*0e00*/  IMAD R25, R13, R23.reuse, RZ ;  /* 0x000000170d197224 */ /* 0x080fe400078e02ff */
[----:B------:R-:W-:-:S04]  /*0e10*/  IMAD.WIDE.U32 R18, P0, R12, R23, R18 ;  /* 0x000000170c127225 */ /* 0x000fc80007800012 */
[----:B------:R-:W-:-:S04]  /*0e20*/  IMAD.HI.U32 R18, P1, R13, R21, R18 ;  /* 0x000000150d127227 */ /* 0x000fc80007820012 */
[----:B------:R-:W-:Y:S01]  /*0e30*/  IMAD.HI.U32 R21, R13, R23, RZ ;  /* 0x000000170d157227 */ /* 0x000fe200078e00ff */
[----:B------:R-:W-:-:S03]  /*0e40*/  IADD3 R19, P2, PT, R25, R18, RZ ;  /* 0x0000001219137210 */ /* 0x000fc60007f5e0ff */
[----:B------:R-:W-:Y:S02]  /*0e50*/  IMAD.X R21, R21, 0x1, R13, P0 ;  /* 0x0000000115157824 */ /* 0x000fe400000e060d */
[----:B------:R-:W-:-:S03]  /*0e60*/  IMAD.WIDE.U32 R12, R19, R8, RZ ;  /* 0x00000008130c7225 */ /* 0x000fc600078e00ff */
[----:B------:R-:W-:Y:S01]  /*0e70*/  IADD3.X R21, PT, PT, RZ, RZ, R21, P2, P1 ;  /* 0x000000ffff157210 */ /* 0x000fe200017e2415 */
[----:B------:R-:W-:Y:S01]  /*0e80*/  IMAD R13, R19, R9, R13 ;  /* 0x00000009130d7224 */ /* 0x000fe200078e020d */
[----:B------:R-:W-:Y:S02]  /*0e90*/  IADD3 R23, P0, PT, RZ, -R12, RZ ;  /* 0x8000000cff177210 */ /* 0x000fe40007f1e0ff */
[----:B------:R-:W-:Y:S01]  /*0ea0*/  IADD3 R12, P4, PT, RZ, -R17, RZ ;  /* 0x80000011ff0c7210 */ /* 0x000fe20007f9e0ff */
[----:B------:R-:W-:Y:S02]  /*0eb0*/  IMAD R13, R21, R8, R13 ;  /* 0x00000008150d7224 */ /* 0x000fe400078e020d */
[----:B------:R-:W-:Y:S01]  /*0ec0*/  IMAD.HI.U32 R18, R19, R23, RZ ;  /* 0x0000001713127227 */ /* 0x000fe200078e00ff */
[----:B------:R-:W-:Y:S02]  /*0ed0*/  SEL R17, R12, R17, !P3 ;  /* 0x000000110c117207 */ /* 0x000fe40005800000 */
[----:B------:R-:W-:-:S05]  /*0ee0*/  IADD3.X R20, PT, PT, RZ, ~R13, RZ, P0, !PT ;  /* 0x8000000dff147210 */ /* 0x000fca00007fe4ff */
[----:B------:R-:W-:-:S04]  /*0ef0*/  IMAD.WIDE.U32 R18, P0, R19, R20, R18 ;  /* 0x0000001413127225 */ /* 0x000fc80007800012 */
[C---:B------:R-:W-:Y:S02]  /*0f00*/  IMAD R13, R21.reuse, R20, RZ ;  /* 0x00000014150d7224 */ /* 0x040fe400078e02ff */
[----:B------:R-:W-:-:S04]  /*0f10*/  IMAD.HI.U32 R18, P1, R21, R23, R18 ;  /* 0x0000001715127227 */ /* 0x000fc80007820012 */
[----:B------:R-:W-:Y:S01]  /*0f20*/  IMAD.HI.U32 R12, R21, R20, RZ ;  /* 0x00000014150c7227 */ /* 0x000fe200078e00ff */
[----:B------:R-:W-:-:S03]  /*0f30*/  IADD3 R18, P2, PT, R13, R18, RZ ;  /* 0x000000120d127210 */ /* 0x000fc60007f5e0ff */
[----:B------:R-:W-:Y:S01]  /*0f40*/  IMAD.X R20, RZ, RZ, ~R15, P4 ;  /* 0x000000ffff147224 */ /* 0x000fe200020e0e0f */
[----:B------:R-:W-:Y:S01]  /*0f50*/  IADD3.X R21, PT, PT, R12, R21, RZ, P0, !PT ;  /* 0x000000150c157210 */ /* 0x000fe200007fe4ff */
[----:B------:R-:W-:-:S03]  /*0f60*/  IMAD.HI.U32 R12, R18, R17, RZ ;  /* 0x00000011120c7227 */ /* 0x000fc600078e00ff */
[-C--:B------:R-:W-:Y:S01]  /*0f70*/  SEL R19, R20, R15.reuse, !P3 ;  /* 0x0000000f14137207 */ /* 0x080fe20005800000 */
[----:B------:R-:W-:Y:S01]  /*0f80*/  IMAD.MOV.U32 R13, RZ, RZ, RZ ;  /* 0x000000ffff0d7224 */ /* 0x000fe200078e00ff */
[----:B------:R-:W-:Y:S02]  /*0f90*/  IADD3.X R20, PT, PT, RZ, RZ, R21, P2, P1 ;  /* 0x000000ffff147210 */ /* 0x000fe400017e2415 */
[----:B------:R-:W-:Y:S01]  /*0fa0*/  LOP3.LUT R15, R14, R15, RZ, 0x3c, !PT ;  /* 0x0000000f0e0f7212 */ /* 0x000fe200078e3cff */
[----:B------:R-:W-:-:S04]  /*0fb0*/  IMAD.WIDE.U32 R12, R18, R19, R12 ;  /* 0x00000013120c7225 */ /* 0x000fc800078e000c */
[C---:B------:R-:W-:Y:S02]  /*0fc0*/  IMAD R21, R20.reuse, R19, RZ ;  /* 0x0000001314157224 */ /* 0x040fe400078e02ff */
[----:B------:R-:W-:-:S04]  /*0fd0*/  IMAD.HI.U32 R12, P0, R20, R17, R12 ;  /* 0x00000011140c7227 */ /* 0x000fc8000780000c */
[----:B------:R-:W-:Y:S01]  /*0fe0*/  IMAD.HI.U32 R23, R20, R19, RZ ;  /* 0x0000001314177227 */ /* 0x000fe200078e00ff */
[----:B------:R-:W-:-:S04]  /*0ff0*/  IADD3 R21, P1, PT, R21, R12, RZ ;  /* 0x0000000c15157210 */ /* 0x000fc80007f3e0ff */
[----:B------:R-:W-:Y:S01]  /*1000*/  IADD3.X R23, PT, PT, R23, RZ, RZ, P0, !PT ;  /* 0x000000ff17177210 */ /* 0x000fe200007fe4ff */
[----:B------:R-:W-:-:S04]  /*1010*/  IMAD.WIDE.U32 R12, R21, R8, RZ ;  /* 0x00000008150c7225 */ /* 0x000fc800078e00ff */
[----:B------:R-:W-:Y:S01]  /*1020*/  IMAD.X R23, RZ, RZ, R23, P1 ;  /* 0x000000ffff177224 */ /* 0x000fe200008e0617 */
[----:B------:R-:W-:Y:S01]  /*1030*/  IADD3 R25, P1, PT, -R12, R17, RZ ;  /* 0x000000110c197210 */ /* 0x000fe20007f3e1ff */
[----:B------:R-:W-:-:S03]  /*1040*/  IMAD R13, R21, R9, R13 ;  /* 0x00000009150d7224 */ /* 0x000fc600078e020d */
[-C--:B------:R-:W-:Y:S01]  /*1050*/  ISETP.GE.U32.AND P0, PT, R25, R8.reuse, PT ;  /* 0x000000081900720c */ /* 0x080fe20003f06070 */
[----:B------:R-:W-:-:S05]  /*1060*/  IMAD R12, R23, R8, R13 ;  /* 0x00000008170c7224 */ /* 0x000fca00078e020d */
[----:B------:R-:W-:Y:S02]  /*1070*/  IADD3.X R19, PT, PT, ~R12, R19, RZ, P1, !PT ;  /* 0x000000130c137210 */ /* 0x000fe40000ffe5ff */
[----:B------:R-:W-:Y:S02]  /*1080*/  IADD3 R13, P1, PT, R25, -R8, RZ ;  /* 0x80000008190d7210 */ /* 0x000fe40007f3e0ff */
[----:B------:R-:W-:Y:S02]  /*1090*/  ISETP.GE.U32.AND.EX P0, PT, R19, R9, PT, P0 ;  /* 0x000000091300720c */ /* 0x000fe40003f06100 */
[----:B------:R-:W-:Y:S01]  /*10a0*/  IADD3 R12, P2, PT, R21, 0x1, RZ ;  /* 0x00000001150c7810 */ /* 0x000fe20007f5e0ff */
[----:B------:R-:W-:Y:S01]  /*10b0*/  IMAD.X R17, R19, 0x1, ~R9, P1 ;  /* 0x0000000113117824 */ /* 0x000fe200008e0e09 */
[----:B------:R-:W-:Y:S02]  /*10c0*/  SEL R13, R13, R25, P0 ;  /* 0x000000190d0d7207 */ /* 0x000fe40000000000 */
[----:B------:R-:W-:-:S02]  /*10d0*/  IADD3.X R18, PT, PT, RZ, R23, RZ, P2, !PT ;  /* 0x00000017ff127210 */ /* 0x000fc400017fe4ff */
[----:B------:R-:W-:Y:S02]  /*10e0*/  SEL R21, R12, R21, P0 ;  /* 0x000000150c157207 */ /* 0x000fe40000000000 */
[----:B------:R-:W-:Y:S02]  /*10f0*/  SEL R17, R17, R19, P0 ;  /* 0x0000001311117207 */ /* 0x000fe40000000000 */
[----:B------:R-:W-:Y:S02]  /*1100*/  ISETP.GE.U32.AND P1, PT, R13, R8, PT ;  /* 0x000000080d00720c */ /* 0x000fe40003f26070 */
[----:B------:R-:W-:Y:S02]  /*1110*/  SEL R12, R18, R23, P0 ;  /* 0x00000017120c7207 */ /* 0x000fe40000000000 */
[----:B------:R-:W-:Y:S02]  /*1120*/  IADD3 R8, P2, PT, R21, 0x1, RZ ;  /* 0x0000000115087810 */ /* 0x000fe40007f5e0ff */
[----:B------:R-:W-:-:S02]  /*1130*/  ISETP.GE.U32.AND.EX P0, PT, R17, R9, PT, P1 ;  /* 0x000000091100720c */ /* 0x000fc40003f06110 */
[----:B------:R-:W-:Y:S01]  /*1140*/  ISETP.GE.AND P1, PT, R15, RZ, PT ;  /* 0x000000ff0f00720c */ /* 0x000fe20003f26270 */
[----:B------:R-:W-:Y:S01]  /*1150*/  IMAD.X R9, RZ, RZ, R12, P2 ;  /* 0x000000ffff097224 */ /* 0x000fe200010e060c */
[----:B------:R-:W-:-:S04]  /*1160*/  SEL R8, R8, R21, P0 ;  /* 0x0000001508087207 */ /* 0x000fc80000000000 */
[----:B------:R-:W-:Y:S02]  /*1170*/  SEL R9, R9, R12, P0 ;  /* 0x0000000c09097207 */ /* 0x000fe40000000000 */
[-C--:B------:R-:W-:Y:S02]  /*1180*/  IADD3 R13, P2, PT, RZ, -R8.reuse, RZ ;  /* 0x80000008ff0d7210 */ /* 0x080fe40007f5e0ff */
[----:B------:R-:W-:Y:S02]  /*1190*/  ISETP.NE.U32.AND P0, PT, R16, RZ, PT ;  /* 0x000000ff1000720c */ /* 0x000fe40003f05070 */
[-C--:B------:R-:W-:Y:S02]  /*11a0*/  IADD3.X R12, PT, PT, RZ, ~R9.reuse, RZ, P2, !PT ;  /* 0x80000009ff0c7210 */ /* 0x080fe400017fe4ff */
[----:B------:R-:W-:Y:S01]  /*11b0*/  SEL R8, R13, R8, !P1 ;  /* 0x000000080d087207 */ /* 0x000fe20004800000 */
[----:B------:R-:W-:Y:S01]  /*11c0*/  HFMA2 R13, -RZ, RZ, 0, 0 ;  /* 0x00000000ff0d7431 */ /* 0x000fe200000001ff */
[----:B------:R-:W-:Y:S01]  /*11d0*/  SEL R9, R12, R9, !P1 ;  /* 0x000000090c097207 */ /* 0x000fe20004800000 */
[----:B------:R-:W-:Y:S01]  /*11e0*/  IMAD.MOV.U32 R12, RZ, RZ, R0 ;  /* 0x000000ffff0c7224 */ /* 0x000fe200078e0000 */
[----:B------:R-:W-:-:S04]  /*11f0*/  ISETP.NE.AND.EX P0, PT, R14, RZ, PT, P0 ;  /* 0x000000ff0e00720c */ /* 0x000fc80003f05300 */
[----:B------:R-:W-:Y:S02]  /*1200*/  SEL R8, R8, 0xffffffff, P0 ;  /* 0xffffffff08087807 */ /* 0x000fe40000000000 */
[----:B------:R-:W-:Y:S01]  /*1210*/  SEL R9, R9, 0xffffffff, P0 ;  /* 0xffffffff09097807 */ /* 0x000fe20000000000 */
[----:B------:R-:W-:Y:S06]  /*1220*/  RET.REL.NODEC R12 `(_Z18per_element_kernelPlS_S_ll) ;  /* 0xffffffec0c747950 */ /* 0x000fec0003c3ffff */
        .weak           $__internal_1_$__cuda_sm20_rem_s64
        .type           $__internal_1_$__cuda_sm20_rem_s64,@function
        .size           $__internal_1_$__cuda_sm20_rem_s64,(.L_x_35 - $__internal_1_$__cuda_sm20_rem_s64)
$__internal_1_$__cuda_sm20_rem_s64:
[----:B------:R-:W-:Y:S02]  /*1230*/  IADD3 R6, P1, PT, RZ, -R13, RZ ;  /* 0x8000000dff067210 */ /* 0x000fe40007f3e0ff */
[----:B------:R-:W-:-:S03]  /*1240*/  ISETP.GE.AND P0, PT, R11, RZ, PT ;  /* 0x000000ff0b00720c */ /* 0x000fc60003f06270 */
        /* <DEDUP_REMOVED lines=24> */
[----:B------:R-:W-:Y:S01]  /*13d0*/  ISETP.GE.AND P1, PT, R18, RZ, PT ;  /* 0x000000ff1200720c */ /* 0x000fe20003f26270 */
[----:B------:R-:W-:Y:S01]  /*13e0*/  IMAD R15, R21, R6, R15 ;  /* 0x00000006150f7224 */ /* 0x000fe200078e020f */
[----:B------:R-:W-:Y:S01]  /*13f0*/  IADD3 R14, P4, PT, RZ, -R19, RZ ;  /* 0x80000013ff0e7210 */ /* 0x000fe20007f9e0ff */
[----:B------:R-:W-:-:S03]  /*1400*/  IMAD.HI.U32 R16, R17, R23, RZ ;  /* 0x0000001711107227 */ /* 0x000fc600078e00ff */
[----:B------:R-:W-:Y:S02]  /*1410*/  IADD3.X R20, PT, PT, RZ, ~R15, RZ, P0, !PT ;  /* 0x8000000fff147210 */ /* 0x000fe400007fe4ff */
[----:B------:R-:W-:-:S03]  /*1420*/  SEL R19, R14, R19, !P1 ;  /* 0x000000130e137207 */ /* 0x000fc60004800000 */
[----:B------:R-:W-:-:S04]  /*1430*/  IMAD.WIDE.U32 R16, P0, R17, R20, R16 ;  /* 0x0000001411107225 */ /* 0x000fc80007800010 */
[C---:B------:R-:W-:Y:S02]  /*1440*/  IMAD R15, R21.reuse, R20, RZ ;  /* 0x00000014150f7224 */ /* 0x040fe400078e02ff */
[----:B------:R-:W-:-:S04]  /*1450*/  IMAD.HI.U32 R16, P2, R21, R23, R16 ;  /* 0x0000001715107227 */ /* 0x000fc80007840010 */
[----:B------:R-:W-:Y:S01]  /*1460*/  IMAD.X R17, RZ, RZ, ~R18, P4 ;  /* 0x000000ffff117224 */ /* 0x000fe200020e0e12 */
[----:B------:R-:W-:Y:S01]  /*1470*/  IADD3 R16, P3, PT, R15, R16, RZ ;  /* 0x000000100f107210 */ /* 0x000fe20007f7e0ff */
[----:B------:R-:W-:-:S03]  /*1480*/  IMAD.HI.U32 R20, R21, R20, RZ ;  /* 0x0000001415147227 */ /* 0x000fc600078e00ff */
[----:B------:R-:W-:Y:S01]  /*1490*/  SEL R17, R17, R18, !P1 ;  /* 0x0000001211117207 */ /* 0x000fe20004800000 */
[----:B------:R-:W-:Y:S01]  /*14a0*/  IMAD.HI.U32 R14, R16, R19, RZ ;  /* 0x00000013100e7227 */ /* 0x000fe200078e00ff */
[----:B------:R-:W-:-:S03]  /*14b0*/  IADD3.X R21, PT, PT, R20, R21, RZ, P0, !PT ;  /* 0x0000001514157210 */ /* 0x000fc600007fe4ff */
[----:B------:R-:W-:Y:S01]  /*14c0*/  IMAD.MOV.U32 R15, RZ, RZ, RZ ;  /* 0x000000ffff0f7224 */ /* 0x000fe200078e00ff */
[----:B------:R-:W-:Y:S01]  /*14d0*/  IADD3.X R18, PT, PT, RZ, RZ, R21, P3, P2 ;  /* 0x000000ffff127210 */ /* 0x000fe20001fe4415 */
        /* <DEDUP_REMOVED lines=14> */
[----:B------:R-:W-:-:S03]  /*15c0*/  ISETP.GE.U32.AND.EX P0, PT, R21, R7, PT, P0 ;  /* 0x000000071500720c */ /* 0x000fc60003f06100 */
[----:B------:R-:W-:Y:S01]  /*15d0*/  IMAD.X R17, R21, 0x1, ~R7, P2 ;  /* 0x0000000115117824 */ /* 0x000fe200010e0e07 */
[----:B------:R-:W-:-:S04]  /*15e0*/  SEL R15, R15, R19, P0 ;  /* 0x000000130f0f7207 */ /* 0x000fc80000000000 */
[----:B------:R-:W-:Y:S02]  /*15f0*/  SEL R17, R17, R21, P0 ;  /* 0x0000001511117207 */ /* 0x000fe40000000000 */
[CC--:B------:R-:W-:Y:S02]  /*1600*/  ISETP.GE.U32.AND P0, PT, R15.reuse, R6.reuse, PT ;  /* 0x000000060f00720c */ /* 0x0c0fe40003f06070 */
[----:B------:R-:W-:Y:S02]  /*1610*/  IADD3 R6, P2, PT, R15, -R6, RZ ;  /* 0x800000060f067210 */ /* 0x000fe40007f5e0ff */
[CC--:B------:R-:W-:Y:S02]  /*1620*/  ISETP.GE.U32.AND.EX P0, PT, R17.reuse, R7.reuse, PT, P0 ;  /* 0x000000071100720c */ /* 0x0c0fe40003f06100 */
[----:B------:R-:W-:Y:S02]  /*1630*/  IADD3.X R7, PT, PT, R17, ~R7, RZ, P2, !PT ;  /* 0x8000000711077210 */ /* 0x000fe400017fe4ff */
[----:B------:R-:W-:-:S02]  /*1640*/  SEL R6, R6, R15, P0 ;  /* 0x0000000f06067207 */ /* 0x000fc40000000000 */
[----:B------:R-:W-:Y:S02]  /*1650*/  SEL R7, R7, R17, P0 ;  /* 0x0000001107077207 */ /* 0x000fe40000000000 */
[-C--:B------:R-:W-:Y:S02]  /*1660*/  IADD3 R15, P2, PT, RZ, -R6.reuse, RZ ;  /* 0x80000006ff0f7210 */ /* 0x080fe40007f5e0ff */
[----:B------:R-:W-:Y:S01]  /*1670*/  ISETP.NE.U32.AND P0, PT, R13, RZ, PT ;  /* 0x000000ff0d00720c */ /* 0x000fe20003f05070 */
[----:B------:R-:W-:Y:S01]  /*1680*/  HFMA2 R13, -RZ, RZ, 0, 0 ;  /* 0x00000000ff0d7431 */ /* 0x000fe200000001ff */
[----:B------:R-:W-:Y:S01]  /*1690*/  SEL R6, R15, R6, !P1 ;  /* 0x000000060f067207 */ /* 0x000fe20004800000 */
[----:B------:R-:W-:Y:S01]  /*16a0*/  IMAD.X R14, RZ, RZ, ~R7, P2 ;  /* 0x000000ffff0e7224 */ /* 0x000fe200010e0e07 */
[----:B------:R-:W-:-:S04]  /*16b0*/  ISETP.NE.AND.EX P0, PT, R11, RZ, PT, P0 ;  /* 0x000000ff0b00720c */ /* 0x000fc80003f05300 */
[----:B------:R-:W-:Y:S02]  /*16c0*/  SEL R7, R14, R7, !P1 ;  /* 0x000000070e077207 */ /* 0x000fe40004800000 */
[----:B------:R-:W-:Y:S02]  /*16d0*/  SEL R6, R6, 0xffffffff, P0 ;  /* 0xffffffff06067807 */ /* 0x000fe40000000000 */
[----:B------:R-:W-:Y:S01]  /*16e0*/  SEL R7, R7, 0xffffffff, P0 ;  /* 0xffffffff07077807 */ /* 0x000fe20000000000 */
[----:B------:R-:W-:Y:S06]  /*16f0*/  RET.REL.NODEC R12 `(_Z18per_element_kernelPlS_S_ll) ;  /* 0xffffffe80c407950 */ /* 0x000fec0003c3ffff */
.L_x_12:
[----:B------:R-:W-:-:S00]  /*1700*/  BRA `(.L_x_12) ;  /* 0xfffffffc00fc7947 */ /* 0x000fc0000383ffff */
[----:B------:R-:W-:-:S00]  /*1710*/  NOP ;  /* 0x0000000000007918 */ /* 0x000fc00000000000 */
        /* <DEDUP_REMOVED lines=14> */
.L_x_35:


//--------------------- .text._Z20per_column_AB_kernelPlS_S_ll --------------------------
	.section	.text._Z20per_column_AB_kernelPlS_S_ll,"ax",@progbits
	.align	128
        .global         _Z20per_column_AB_kernelPlS_S_ll
        .type           _Z20per_column_AB_kernelPlS_S_ll,@function
        .size           _Z20per_column_AB_kernelPlS_S_ll,(.L_x_36 - _Z20per_column_AB_kernelPlS_S_ll)
        .other          _Z20per_column_AB_kernelPlS_S_ll,@"STO_CUDA_ENTRY STV_DEFAULT"
_Z20per_column_AB_kernelPlS_S_ll:
.text._Z20per_column_AB_kernelPlS_S_ll:
[----:B------:R-:W-:Y:S01]  /*0000*/  LDC R1, c[0x0][0x37c] ;  /* 0x0000df00ff017b82 */ /* 0x000fe20000000800 */
[----:B------:R-:W0:Y:S01]  /*0010*/  S2R R3, SR_TID.X ;  /* 0x0000000000037919 */ /* 0x000e220000002100 */
[----:B------:R-:W1:Y:S06]  /*0020*/  LDCU.64 UR8, c[0x0][0x398] ;  /* 0x00007300ff0877ac */ /* 0x000e6c0008000a00 */
[----:B------:R-:W2:Y:S01]  /*0030*/  S2UR UR4, SR_CTAID.X ;  /* 0x00000000000479c3 */ /* 0x000ea20000002500 */
[----:B------:R-:W0:Y:S01]  /*0040*/  S2R R4, SR_TID.Y ;  /* 0x0000000000047919 */ /* 0x000e220000002200 */
[----:B------:R-:W3:Y:S01]  /*0050*/  LDCU UR5, c[0x0][0x360] ;  /* 0x00006c00ff0577ac */ /* 0x000ee20008000800 */
[----:B------:R-:W4:Y:S05]  /*0060*/  LDCU.64 UR6, c[0x0][0x3a0] ;  /* 0x00007400ff0677ac */ /* 0x000f2a0008000a00 */
[----:B------:R-:W3:Y:S01]  /*0070*/  LDC R2, c[0x0][0x364] ;  /* 0x0000d900ff027b82 */ /* 0x000ee20000000800 */
[----:B-1----:R-:W-:Y:S01]  /*0080*/  MOV R5, UR8 ;  /* 0x0000000800057c02 */ /* 0x002fe20008000f00 */
[----:B------:R-:W-:-:S03]  /*0090*/  IMAD.U32 R7, RZ, RZ, UR9 ;  /* 0x00000009ff077e24 */ /* 0x000fc6000f8e00ff */
[----:B------:R-:W-:Y:S01]  /*00a0*/  R2UR UR8, R5 ;  /* 0x00000000050872ca */ /* 0x000fe200000e0000 */
[C---:B---3--:R-:W-:Y:S02]  /*00b0*/  IMAD R0, R2.reuse, UR5, RZ ;  /* 0x0000000502007c24 */ /* 0x048fe4000f8e02ff */
[----:B0-----:R-:W-:-:S10]  /*00c0*/  IMAD R2, R2, R3, R4 ;  /* 0x0000000302027224 */ /* 0x001fd400078e0204 */
[----:B----4-:R-:W-:Y:S01]  /*00d0*/  UIMAD.WIDE.U32 UR8, UR6, UR8, URZ ;  /* 0x00000008060872a5 */ /* 0x010fe2000f8e00ff */
[----:B--2---:R-:W-:Y:S02]  /*00e0*/  IMAD R3, R0, UR4, RZ ;  /* 0x0000000400037c24 */ /* 0x004fe4000f8e02ff */
[----:B------:R-:W-:-:S03]  /*00f0*/  IMAD R4, R5, UR7, RZ ;  /* 0x0000000705047c24 */ /* 0x000fc6000f8e02ff */
[----:B------:R-:W-:Y:S01]  /*0100*/  IADD3 R2, P1, PT, R3, R2, RZ ;  /* 0x0000000203027210 */ /* 0x000fe20007f3e0ff */
[----:B------:R-:W-:-:S03]  /*0110*/  IMAD R0, R7, UR6, R4 ;  /* 0x0000000607007c24 */ /* 0x000fc6000f8e0204 */
[----:B------:R-:W-:Y:S01]  /*0120*/  ISETP.GE.U32.AND P0, PT, R2, UR8, PT ;  /* 0x0000000802007c0c */ /* 0x000fe2000bf06070 */
[----:B------:R-:W-:Y:S01]  /*0130*/  IMAD.X R3, RZ, RZ, RZ, P1 ;  /* 0x000000ffff037224 */ /* 0x000fe200008e06ff */
[----:B------:R-:W-:-:S04]  /*0140*/  IADD3 R0, PT, PT, R0, UR9, RZ ;  /* 0x0000000900007c10 */ /* 0x000fc8000fffe0ff */
[----:B------:R-:W-:-:S13]  /*0150*/  ISETP.GE.AND.EX P0, PT, R3, R0, PT, P0 ;  /* 0x000000000300720c */ /* 0x000fda0003f06300 */
[----:B------:R-:W-:Y:S05]  /*0160*/  @P0 EXIT ;  /* 0x000000000000094d */ /* 0x000fea0003800000 */
[----:B------:R-:W-:Y:S01]  /*0170*/  LOP3.LUT R4, R3, R7, RZ, 0xfc, !PT ;  /* 0x0000000703047212 */ /* 0x000fe200078efcff */
[----:B------:R-:W-:Y:S03]  /*0180*/  BSSY.RECONVERGENT B0, `(.L_x_13) ;  /* 0x0000025000007945 */ /* 0x000fe60003800200 */
[----:B------:R-:W-:-:S13]  /*0190*/  ISETP.NE.U32.AND P0, PT, R4, RZ, PT ;  /* 0x000000ff0400720c */ /* 0x000fda0003f05070 */
[----:B------:R-:W-:Y:S05]  /*01a0*/  @P0 BRA `(.L_x_14) ;  /* 0x00000000005c0947 */ /* 0x000fea0003800000 */
[----:B------:R-:W0:Y:S01]  /*01b0*/  I2F.U32.RP R3, R5 ;  /* 0x0000000500037306 */ /* 0x000e220000209000 */
[----:B------:R-:W-:Y:S01]  /*01c0*/  ISETP.NE.U32.AND P2, PT, R5, RZ, PT ;  /* 0x000000ff0500720c */ /* 0x000fe20003f45070 */
[----:B------:R-:W-:-:S06]  /*01d0*/  IMAD.MOV.U32 R13, RZ, RZ, RZ ;  /* 0x000000ffff0d7224 */ /* 0x000fcc00078e00ff */
[----:B0-----:R-:W0:Y:S02]  /*01e0*/  MUFU.RCP R3, R3 ;  /* 0x0000000300037308 */ /* 0x001e240000001000 */
[----:B0-----:R-:W-:Y:S02]  /*01f0*/  IADD3 R8, PT, PT, R3, 0xffffffe, RZ ;  /* 0x0ffffffe03087810 */ /* 0x001fe40007ffe0ff */
[----:B------:R-:W-:-:S04]  /*0200*/  MOV R3, RZ ;  /* 0x000000ff00037202 */ /* 0x000fc80000000f00 */
[----:B------:R0:W1:Y:S02]  /*0210*/  F2I.FTZ.U32.TRUNC.NTZ R9, R8 ;  /* 0x0000000800097305 */ /* 0x000064000021f000 */
[----:B0-----:R-:W-:Y:S02]  /*0220*/  HFMA2 R8, -RZ, RZ, 0, 0 ;  /* 0x00000000ff087431 */ /* 0x001fe400000001ff */
[----:B-1----:R-:W-:-:S04]  /*0230*/  IMAD.MOV R4, RZ, RZ, -R9 ;  /* 0x000000ffff047224 */ /* 0x002fc800078e0a09 */
[----:B------:R-:W-:-:S04]  /*0240*/  IMAD R11, R4, R5, RZ ;  /* 0x00000005040b7224 */ /* 0x000fc800078e02ff */
[----:B------:R-:W-:-:S06]  /*0250*/  IMAD.HI.U32 R9, R9, R11, R8 ;  /* 0x0000000b09097227 */ /* 0x000fcc00078e0008 */
[----:B------:R-:W-:-:S04]  /*0260*/  IMAD.HI.U32 R12, R9, R2, RZ ;  /* 0x00000002090c7227 */ /* 0x000fc800078e00ff */
[----:B------:R-:W-:-:S04]  /*0270*/  IMAD.MOV R4, RZ, RZ, -R12 ;  /* 0x000000ffff047224 */ /* 0x000fc800078e0a0c */
[----:B------:R-:W-:-:S05]  /*0280*/  IMAD R4, R5, R4, R2 ;  /* 0x0000000405047224 */ /* 0x000fca00078e0202 */
[----:B------:R-:W-:-:S13]  /*0290*/  ISETP.GE.U32.AND P0, PT, R4, R5, PT ;  /* 0x000000050400720c */ /* 0x000fda0003f06070 */
[----:B------:R-:W-:Y:S01]  /*02a0*/  @P0 IADD3 R4, PT, PT, R4, -R5, RZ ;  /* 0x8000000504040210 */ /* 0x000fe20007ffe0ff */
[----:B------:R-:W-:-:S03]  /*02b0*/  @P0 VIADD R12, R12, 0x1 ;  /* 0x000000010c0c0836 */ /* 0x000fc60000000000 */
[----:B------:R-:W-:-:S13]  /*02c0*/  ISETP.GE.U32.AND P1, PT, R4, R5, PT ;  /* 0x000000050400720c */ /* 0x000fda0003f26070 */
[----:B------:R-:W-:Y:S02]  /*02d0*/  @P1 IADD3 R12, PT, PT, R12, 0x1, RZ ;  /* 0x000000010c0c1810 */ /* 0x000fe40007ffe0ff */
[----:B------:R-:W-:-:S05]  /*02e0*/  @!P2 LOP3.LUT R12, RZ, R5, RZ, 0x33, !PT ;  /* 0x00000005ff0ca212 */ /* 0x000fca00078e33ff */
[----:B------:R-:W-:-:S04]  /*02f0*/  IMAD.MOV R4, RZ, RZ, -R12 ;  /* 0x000000ffff047224 */ /* 0x000fc800078e0a0c */
[----:B------:R-:W-:Y:S01]  /*0300*/  IMAD R2, R5, R4, R2 ;  /* 0x0000000405027224 */ /* 0x000fe200078e0202 */
[----:B------:R-:W-:Y:S06]  /*0310*/  BRA `(.L_x_15) ;  /* 0x00000000002c7947 */ /* 0x000fec0003800000 */
.L_x_14:
[----:B------:R-:W-:-:S07]  /*0320*/  MOV R4, 0x340 ;  /* 0x0000034000047802 */ /* 0x000fce0000000f00 */
[----:B------:R-:W-:Y:S05]  /*0330*/  CALL.REL.NOINC `($__internal_2_$__cuda_sm20_div_s64) ;  /* 0x0000001400607944 */ /* 0x000fea0003c00000 */
[----:B------:R-:W0:Y:S01]  /*0340*/  LDCU.64 UR4, c[0x0][0x398] ;  /* 0x00007300ff0477ac */ /* 0x000e220008000a00 */
[----:B------:R-:W-:-:S05]  /*0350*/  IADD3 R9, P0, PT, RZ, -R12, RZ ;  /* 0x8000000cff097210 */ /* 0x000fca0007f1e0ff */
[----:B------:R-:W-:Y:S01]  /*0360*/  IMAD.X R4, RZ, RZ, ~R13, P0 ;  /* 0x000000ffff047224 */ /* 0x000fe200000e0e0d */
[----:B0-----:R-:W-:Y:S02]  /*0370*/  MOV R5, UR4 ;  /* 0x0000000400057c02 */ /* 0x001fe40008000f00 */
[----:B------:R-:W-:-:S03]  /*0380*/  MOV R7, UR5 ;  /* 0x0000000500077c02 */ /* 0x000fc60008000f00 */
[-C--:B------:R-:W-:Y:S02]  /*0390*/  IMAD R4, R4, R5.reuse, RZ ;  /* 0x0000000504047224 */ /* 0x080fe400078e02ff */
[----:B------:R-:W-:-:S04]  /*03a0*/  IMAD.WIDE.U32 R2, R9, R5, R2 ;  /* 0x0000000509027225 */ /* 0x000fc800078e0002 */
[----:B------:R-:W-:-:S04]  /*03b0*/  IMAD R9, R9, R7, R4 ;  /* 0x0000000709097224 */ /* 0x000fc800078e0204 */
[----:B------:R-:W-:-:S07]  /*03c0*/  IMAD.IADD R3, R3, 0x1, R9 ;  /* 0x0000000103037824 */ /* 0x000fce00078e0209 */
.L_x_15:
[----:B------:R-:W-:Y:S05]  /*03d0*/  BSYNC.RECONVERGENT B0 ;  /* 0x0000000000007941 */ /* 0x000fea0003800200 */
.L_x_13:
[----:B------:R-:W-:-:S04]  /*03e0*/  ISETP.GE.U32.AND P0, PT, R5, 0x1, PT ;  /* 0x000000010500780c */ /* 0x000fc80003f06070 */
[----:B------:R-:W-:-:S13]  /*03f0*/  ISETP.GE.AND.EX P0, PT, R7, RZ, PT, P0 ;  /* 0x000000ff0700720c */ /* 0x000fda0003f06300 */
[----:B------:R-:W-:Y:S05]  /*0400*/  @!P0 EXIT ;  /* 0x000000000000894d */ /* 0x000fea0003800000 */
[----:B------:R-:W0:Y:S02]  /*0410*/  LDCU.64 UR4, c[0x0][0x3a0] ;  /* 0x00007400ff0477ac */ /* 0x000e240008000a00 */
[----:B0-----:R-:W-:-:S04]  /*0420*/  UISETP.GE.U32.AND UP0, UPT, UR4, 0x1, UPT ;  /* 0x000000010400788c */ /* 0x001fc8000bf06070 */
[----:B------:R-:W-:-:S06]  /*0430*/  UISETP.GE.AND.EX UP0, UPT, UR5, URZ, UPT, UP0 ;  /* 0x000000ff0500728c */ /* 0x000fcc000bf06300 */
[----:B------:R-:W-:-:S13]  /*0440*/  PLOP3.LUT P0, PT, PT, PT, UP0, 0x80, 0x8 ;  /* 0x000000000008781c */ /* 0x000fda0003f0f008 */
[----:B------:R-:W-:Y:S05]  /*0450*/  @!P0 EXIT ;  /* 0x000000000000894d */ /* 0x000fea0003800000 */
[----:B------:R-:W0:Y:S01]  /*0460*/  LDCU.64 UR12, c[0x0][0x388] ;  /* 0x00007100ff0c77ac */ /* 0x000e220008000a00 */
[----:B------:R-:W-:Y:S02]  /*0470*/  IMAD R5, R3, UR4, RZ ;  /* 0x0000000403057c24 */ /* 0x000fe4000f8e02ff */
[C---:B------:R-:W-:Y:S01]  /*0480*/  IMAD.WIDE.U32 R10, R2.reuse, UR4, RZ ;  /* 0x00000004020a7c25 */ /* 0x040fe2000f8e00ff */
[----:B------:R-:W-:Y:S02]  /*0490*/  UIADD3 UR6, UP0, UPT, UR4, -0x1, URZ ;  /* 0xffffffff04067890 */ /* 0x000fe4000ff1e0ff */
[----:B------:R-:W-:Y:S01]  /*04a0*/  ULOP3.LUT UR10, UR4, 0xfffffff8, URZ, 0xc0, !UPT ;  /* 0xfffffff8040a7892 */ /* 0x000fe2000f8ec0ff */
[----:B------:R-:W-:Y:S01]  /*04b0*/  IMAD R5, R2, UR5, R5 ;  /* 0x0000000502057c24 */ /* 0x000fe2000f8e0205 */
[----:B------:R-:W-:Y:S02]  /*04c0*/  UIADD3.X UR4, UPT, UPT, UR5, -0x1, URZ, UP0, !UPT ;  /* 0xffffffff05047890 */ /* 0x000fe400087fe4ff */
[----:B------:R-:W-:-:S02]  /*04d0*/  UISETP.GE.U32.AND UP0, UPT, UR6, 0x7, UPT ;  /* 0x000000070600788c */ /* 0x000fc4000bf06070 */
[----:B------:R-:W-:Y:S01]  /*04e0*/  IADD3 R4, PT, PT, R11, R5, RZ ;  /* 0x000000050b047210 */ /* 0x000fe20007ffe0ff */
[----:B------:R-:W-:Y:S01]  /*04f0*/  IMAD.U32 R5, RZ, RZ, UR8 ;  /* 0x00000008ff057e24 */ /* 0x000fe2000f8e00ff */
[----:B------:R-:W-:Y:S02]  /*0500*/  ULOP3.LUT UR11, UR5, 0x7fffffff, URZ, 0xc0, !UPT ;  /* 0x7fffffff050b7892 */ /* 0x000fe4000f8ec0ff */
[----:B------:R-:W-:Y:S01]  /*0510*/  UISETP.GE.U32.AND.EX UP0, UPT, UR4, URZ, UPT, UP0 ;  /* 0x000000ff0400728c */ /* 0x000fe2000bf06100 */
[----:B0-----:R-:W-:Y:S01]  /*0520*/  LEA R6, P0, R10, UR12, 0x3 ;  /* 0x0000000c0a067c11 */ /* 0x001fe2000f8018ff */
[----:B------:R-:W0:Y:S01]  /*0530*/  LDCU.64 UR16, c[0x0][0x358] ;  /* 0x00006b00ff1077ac */ /* 0x000e220008000a00 */
[----:B------:R-:W-:Y:S02]  /*0540*/  SHF.L.U64.HI R5, R5, 0x3, R0 ;  /* 0x0000000305057819 */ /* 0x000fe40000010200 */
[----:B------:R-:W-:Y:S01]  /*0550*/  IADD3 RZ, P1, PT, R6, 0x20, RZ ;  /* 0x0000002006ff7810 */ /* 0x000fe20007f3e0ff */
[----:B------:R-:W-:Y:S01]  /*0560*/  USHF.L.U32 UR20, UR8, 0x3, URZ ;  /* 0x0000000308147899 */ /* 0x000fe200080006ff */
[----:B------:R-:W-:Y:S01]  /*0570*/  LEA.HI.X R6, R10, UR13, R4, 0x3, P0 ;  /* 0x0000000d0a067c11 */ /* 0x000fe200080f1c04 */
[----:B------:R-:W-:Y:S01]  /*0580*/  UMOV UR5, URZ ;  /* 0x000000ff00057c82 */ /* 0x000fe20008000000 */
[----:B------:R-:W-:-:S02]  /*0590*/  UMOV UR4, URZ ;  /* 0x000000ff00047c82 */ /* 0x000fc40008000000 */
[----:B------:R-:W-:-:S07]  /*05a0*/  IADD3.X R6, PT, PT, RZ, R6, RZ, P1, !PT ;  /* 0x00000006ff067210 */ /* 0x000fce0000ffe4ff */
.L_x_21:
[----:B-1----:R-:W1:Y:S01]  /*05b0*/  LDCU.64 UR18, c[0x0][0x3a0] ;  /* 0x00007400ff1277ac */ /* 0x002e620008000a00 */
[----:B------:R-:W-:Y:S01]  /*05c0*/  MOV R16, R12 ;  /* 0x0000000c00107202 */ /* 0x000fe20000000f00 */
[----:B------:R-:W-:Y:S01]  /*05d0*/  IMAD.U32 R15, RZ, RZ, UR5 ;  /* 0x00000005ff0f7e24 */ /* 0x000fe2000f8e00ff */
[----:B--2---:R-:W2:Y:S01]  /*05e0*/  LDCU.64 UR12, c[0x0][0x380] ;  /* 0x00007000ff0c77ac */ /* 0x004ea20008000a00 */
[----:B------:R-:W-:Y:S01]  /*05f0*/  IMAD.MOV.U32 R17, RZ, RZ, R13 ;  /* 0x000000ffff117224 */ /* 0x000fe200078e000d */
[----:B------:R-:W-:Y:S01]  /*0600*/  UMOV UR7, URZ ;  /* 0x000000ff00077c82 */ /* 0x000fe20008000000 */
[----:B-1----:R-:W-:Y:S02]  /*0610*/  UIMAD UR6, UR4, UR18, URZ ;  /* 0x00000012040672a4 */ /* 0x002fe4000f8e02ff */
[----:B------:R-:W-:Y:S02]  /*0620*/  IMAD.WIDE.U32 R14, R15, UR18, R16 ;  /* 0x000000120f0e7c25 */ /* 0x000fe4000f8e0010 */
[----:B------:R-:W-:Y:S01]  /*0630*/  UIMAD UR6, UR5, UR19, UR6 ;  /* 0x00000013050672a4 */ /* 0x000fe2000f8e0206 */
[----:B--2-4-:R-:W-:-:S05]  /*0640*/  LEA R8, P0, R14, UR12, 0x3 ;  /* 0x0000000c0e087c11 */ /* 0x014fca000f8018ff */
[----:B------:R-:W-:Y:S01]  /*0650*/  IADD3 R7, PT, PT, R15, UR6, RZ ;  /* 0x000000060f077c10 */ /* 0x000fe2000fffe0ff */
[----:B------:R-:W-:-:S03]  /*0660*/  UMOV UR6, URZ ;  /* 0x000000ff00067c82 */ /* 0x000fc60008000000 */
[----:B------:R-:W-:Y:S01]  /*0670*/  LEA.HI.X R9, R14, UR13, R7, 0x3, P0 ;  /* 0x0000000d0e097c11 */ /* 0x000fe200080f1c07 */
[----:B---3--:R-:W-:Y:S06]  /*0680*/  BRA.U !UP0, `(.L_x_16) ;  /* 0x0000000508f87547 */ /* 0x008fec000b800000 */
[----:B------:R-:W1:Y:S01]  /*0690*/  LDC.64 R18, c[0x0][0x3a0] ;  /* 0x0000e800ff127b82 */ /* 0x000e620000000a00 */
[----:B------:R-:W2:Y:S01]  /*06a0*/  LDCU.128 UR12, c[0x0][0x390] ;  /* 0x00007200ff0c77ac */ /* 0x000ea20008000c00 */
[----:B------:R-:W3:Y:S01]  /*06b0*/  LDCU UR6, c[0x0][0x388] ;  /* 0x00007100ff0677ac */ /* 0x000ee20008000800 */
[----:B------:R-:W-:Y:S01]  /*06c0*/  UMOV UR7, UR11 ;  /* 0x0000000b00077c82 */ /* 0x000fe20008000000 */
[-C--:B-1----:R-:W-:Y:S02]  /*06d0*/  IMAD R7, R19, R18.reuse, RZ ;  /* 0x0000001213077224 */ /* 0x082fe400078e02ff */
[----:B------:R-:W-:-:S04]  /*06e0*/  IMAD.WIDE.U32 R14, R18, R18, RZ ;  /* 0x00000012120e7225 */ /* 0x000fc800078e00ff */
[----:B------:R-:W-:Y:S01]  /*06f0*/  IMAD R7, R18, R19, R7 ;  /* 0x0000001312077224 */ /* 0x000fe200078e0207 */
[----:B---3--:R-:W-:Y:S01]  /*0700*/  LEA R18, R10, UR6, 0x3 ;  /* 0x000000060a127c11 */ /* 0x008fe2000f8e18ff */
[----:B------:R-:W-:Y:S01]  /*0710*/  IMAD.WIDE.U32 R16, R14, UR5, R16 ;  /* 0x000000050e107c25 */ /* 0x000fe2000f8e0010 */
[----:B------:R-:W-:-:S03]  /*0720*/  UMOV UR6, UR10 ;  /* 0x0000000a00067c82 */ /* 0x000fc60008000000 */
[----:B------:R-:W-:Y:S02]  /*0730*/  IMAD.IADD R7, R15, 0x1, R7 ;  /* 0x000000010f077824 */ /* 0x000fe400078e0207 */
[----:B------:R-:W-:Y:S02]  /*0740*/  VIADD R18, R18, 0x20 ;  /* 0x0000002012127836 */ /* 0x000fe40000000000 */
[----:B------:R-:W-:-:S04]  /*0750*/  IMAD R7, R7, UR5, RZ ;  /* 0x0000000507077c24 */ /* 0x000fc8000f8e02ff */
[----:B------:R-:W-:Y:S02]  /*0760*/  IMAD R7, R14, UR4, R7 ;  /* 0x000000040e077c24 */ /* 0x000fe4000f8e0207 */
[----:B--2---:R-:W-:-:S03]  /*0770*/  IMAD.WIDE.U32 R14, R16, UR14, R2 ;  /* 0x0000000e100e7c25 */ /* 0x004fc6000f8e0002 */
[----:B------:R-:W-:Y:S02]  /*0780*/  IADD3 R7, PT, PT, R17, R7, RZ ;  /* 0x0000000711077210 */ /* 0x000fe40007ffe0ff */
[----:B------:R-:W-:-:S03]  /*0790*/  LEA R24, P0, R14, UR12, 0x3 ;  /* 0x0000000c0e187c11 */ /* 0x000fc6000f8018ff */
[----:B------:R-:W-:-:S04]  /*07a0*/  IMAD R7, R7, UR14, RZ ;  /* 0x0000000e07077c24 */ /* 0x000fc8000f8e02ff */
[----:B------:R-:W-:-:S04]  /*07b0*/  IMAD R7, R16, UR15, R7 ;  /* 0x0000000f10077c24 */ /* 0x000fc8000f8e0207 */
[----:B------:R-:W-:Y:S01]  /*07c0*/  IMAD.IADD R7, R15, 0x1, R7 ;  /* 0x000000010f077824 */ /* 0x000fe200078e0207 */
[----:B------:R-:W-:-:S04]  /*07d0*/  MOV R15, R6 ;  /* 0x00000006000f7202 */ /* 0x000fc80000000f00 */
[----:B------:R-:W-:-:S07]  /*07e0*/  LEA.HI.X R7, R14, UR13, R7, 0x3, P0 ;  /* 0x0000000d0e077c11 */ /* 0x000fce00080f1c07 */
.L_x_17:
[----:B------:R-:W-:Y:S01]  /*07f0*/  MOV R14, R18 ;  /* 0x00000012000e7202 */ /* 0x000fe20000000f00 */
[----:B01----:R-:W2:Y:S04]  /*0800*/  LDG.E.64 R20, desc[UR16][R8.64] ;  /* 0x0000001008147981 */ /* 0x003ea8000c1e1b00 */
[----:B------:R-:W2:Y:S01]  /*0810*/  LDG.E.64 R16, desc[UR16][R14.64+-0x20] ;  /* 0xffffe0100e107981 */ /* 0x000ea2000c1e1b00 */
[----:B------:R-:W-:Y:S01]  /*0820*/  MOV R25, R7 ;  /* 0x0000000700197202 */ /* 0x000fe20000000f00 */
[-C--:B--2---:R-:W-:Y:S02]  /*0830*/  IMAD R17, R17, R20.reuse, RZ ;  /* 0x0000001411117224 */ /* 0x084fe400078e02ff */
[----:B------:R-:W-:-:S04]  /*0840*/  IMAD.WIDE.U32 R18, R16, R20, RZ ;  /* 0x0000001410127225 */ /* 0x000fc800078e00ff */
[----:B------:R-:W-:Y:S02]  /*0850*/  IMAD R17, R21, R16, R17 ;  /* 0x0000001015117224 */ /* 0x000fe400078e0211 */
[----:B------:R-:W-:Y:S02]  /*0860*/  IMAD.MOV.U32 R26, RZ, RZ, R18 ;  /* 0x000000ffff1a7224 */ /* 0x000fe400078e0012 */
[----:B------:R-:W-:-:S05]  /*0870*/  IMAD.IADD R27, R19, 0x1, R17 ;  /* 0x00000001131b7824 */ /* 0x000fca00078e0211 */
[----:B------:R0:W-:Y:S04]  /*0880*/  STG.E.64 desc[UR16][R24.64], R26 ;  /* 0x0000001a18007986 */ /* 0x0001e8000c101b10 */
[----:B------:R-:W2:Y:S04]  /*0890*/  LDG.E.64 R16, desc[UR16][R8.64] ;  /* 0x0000001008107981 */ /* 0x000ea8000c1e1b00 */
[----:B------:R-:W2:Y:S01]  /*08a0*/  LDG.E.64 R18, desc[UR16][R14.64+-0x18] ;  /* 0xffffe8100e127981 */ /* 0x000ea2000c1e1b00 */
[----:B------:R-:W-:-:S04]  /*08b0*/  IADD3 R20, P0, PT, R24, UR20, RZ ;  /* 0x0000001418147c10 */ /* 0x000fc8000ff1e0ff */
[----:B------:R-:W-:Y:S01]  /*08c0*/  IADD3.X R21, PT, PT, R7, R5, RZ, P0, !PT ;  /* 0x0000000507157210 */ /* 0x000fe200007fe4ff */
[-C--:B--2---:R-:W-:Y:S02]  /*08d0*/  IMAD R19, R19, R16.reuse, RZ ;  /* 0x0000001013137224 */ /* 0x084fe400078e02ff */
[----:B------:R-:W-:-:S04]  /*08e0*/  IMAD.WIDE.U32 R22, R18, R16, RZ ;  /* 0x0000001012167225 */ /* 0x000fc800078e00ff */
[----:B------:R-:W-:Y:S01]  /*08f0*/  IMAD R19, R17, R18, R19 ;  /* 0x0000001211137224 */ /* 0x000fe200078e0213 */
[----:B------:R-:W-:-:S03]  /*0900*/  MOV R28, R22 ;  /* 0x00000016001c7202 */ /* 0x000fc60000000f00 */
[----:B------:R-:W-:-:S05]  /*0910*/  IMAD.IADD R29, R23, 0x1, R19 ;  /* 0x00000001171d7824 */ /* 0x000fca00078e0213 */
[----:B------:R1:W-:Y:S04]  /*0920*/  STG.E.64 desc[UR16][R20.64], R28 ;  /* 0x0000001c14007986 */ /* 0x0003e8000c101b10 */
[----:B------:R-:W2:Y:S04]  /*0930*/  LDG.E.64 R18, desc[UR16][R8.64] ;  /* 0x0000001008127981 */ /* 0x000ea8000c1e1b00 */
[----:B------:R-:W2:Y:S01]  /*0940*/  LDG.E.64 R16, desc[UR16][R14.64+-0x10] ;  /* 0xfffff0100e107981 */ /* 0x000ea2000c1e1b00 */
[----:B------:R-:W-:Y:S01]  /*0950*/  IMAD.U32 R23, RZ, RZ, UR8 ;  /* 0x00000008ff177e24 */ /* 0x000fe2000f8e00ff */
[----:B0-----:R-:W-:-:S04]  /*0960*/  MOV R25, UR8 ;  /* 0x0000000800197c02 */ /* 0x001fc80008000f00 */
[----:B------:R-:W-:Y:S01]  /*0970*/  LEA R22, P0, R25, R24, 0x4 ;  /* 0x0000001819167211 */ /* 0x000fe200078020ff */
[----:B--2---:R-:W-:-:S04]  /*0980*/  IMAD R17, R17, R18, RZ ;  /* 0x0000001211117224 */ /* 0x004fc800078e02ff */
[----:B------:R-:W-:Y:S02]  /*0990*/  IMAD R27, R19, R16, R17 ;  /* 0x00000010131b7224 */ /* 0x000fe400078e0211 */
[----:B------:R-:W-:Y:S01]  /*09a0*/  IMAD.WIDE.U32 R16, R16, R18, RZ ;  /* 0x0000001210107225 */ /* 0x000fe200078e00ff */
[----:B------:R-:W-:-:S03]  /*09b0*/  SHF.L.U64.HI R18, R23, 0x4, R0 ;  /* 0x0000000417127819 */ /* 0x000fc60000010200 */
[----:B------:R-:W-:Y:S01]  /*09c0*/  IMAD.MOV.U32 R26, RZ, RZ, R16 ;  /* 0x000000ffff1a7224 */ /* 0x000fe200078e0010 */
[----:B------:R-:W-:Y:S01]  /*09d0*/  IADD3 R27, PT, PT, R17, R27, RZ ;  /* 0x0000001b111b7210 */ /* 0x000fe20007ffe0ff */
[----:B------:R-:W-:-:S05]  /*09e0*/  IMAD.X R23, R7, 0x1, R18, P0 ;  /* 0x0000000107177824 */ /* 0x000fca00000e0612 */
[----:B------:R0:W-:Y:S04]  /*09f0*/  STG.E.64 desc[UR16][R22.64], R26 ;  /* 0x0000001a16007986 */ /* 0x0001e8000c101b10 */
[----:B-1----:R-:W2:Y:S04]  /*0a00*/  LDG.E.64 R20, desc[UR16][R8.64] ;  /* 0x0000001008147981 */ /* 0x002ea8000c1e1b00 */
[----:B------:R-:W2:Y:S01]  /*0a10*/  LDG.E.64 R16, desc[UR16][R14.64+-0x8] ;  /* 0xfffff8100e107981 */ /* 0x000ea2000c1e1b00 */
[----:B------:R-:W-:Y:S01]  /*0a20*/  MOV R28, UR8 ;  /* 0x00000008001c7c02 */ /* 0x000fe20008000f00 */
[----:B------:R-:W-:Y:S01]  /*0a30*/  IMAD R29, R0, 0x18, RZ ;  /* 0x00000018001d7824 */ /* 0x000fe200078e02ff */
[----:B------:R-:W-:Y:S01]  /*0a40*/  MOV R25, R7 ;  /* 0x0000000700197202 */ /* 0x000fe20000000f00 */
[----:B--2---:R-:W-:-:S02]  /*0a50*/  IMAD R17, R17, R20, RZ ;  /* 0x0000001411117224 */ /* 0x004fc400078e02ff */
[----:B------:R-:W-:-:S04]  /*0a60*/  IMAD.WIDE.U32 R18, R16, R20, RZ ;  /* 0x0000001410127225 */ /* 0x000fc800078e00ff */
[----:B------:R-:W-:Y:S02]  /*0a70*/  IMAD R21, R21, R16, R17 ;  /* 0x0000001015157224 */ /* 0x000fe400078e0211 */
[----:B------:R-:W-:-:S03]  /*0a80*/  IMAD.WIDE.U32 R16, R28, 0x18, R24 ;  /* 0x000000181c107825 */ /* 0x000fc600078e0018 */
[----:B------:R-:W-:Y:S01]  /*0a90*/  IADD3 R19, PT, PT, R19, R21, RZ ;  /* 0x0000001513137210 */ /* 0x000fe20007ffe0ff */
[----:B------:R-:W-:-:S05]  /*0aa0*/  IMAD.IADD R17, R17, 0x1, R29 ;  /* 0x0000000111117824 */ /* 0x000fca00078e021d */
[----:B------:R1:W-:Y:S04]  /*0ab0*/  STG.E.64 desc[UR16][R16.64], R18 ;  /* 0x0000001210007986 */ /* 0x0003e8000c101b10 */
[----:B------:R-:W2:Y:S04]  /*0ac0*/  LDG.E.64 R20, desc[UR16][R8.64] ;  /* 0x0000001008147981 */ /* 0x000ea8000c1e1b00 */
[----:B0-----:R-:W2:Y:S01]  /*0ad0*/  LDG.E.64 R22, desc[UR16][R14.64] ;  /* 0x000000100e167981 */ /* 0x001ea2000c1e1b00 */
[----:B------:R-:W-:Y:S01]  /*0ae0*/  IMAD.U32 R28, RZ, RZ, UR8 ;  /* 0x00000008ff1c7e24 */ /* 0x000fe2000f8e00ff */
[----:B------:R-:W-:-:S04]  /*0af0*/  MOV R29, UR8 ;  /* 0x00000008001d7c02 */ /* 0x000fc80008000f00 */
[----:B------:R-:W-:Y:S01]  /*0b00*/  SHF.L.U64.HI R26, R29, 0x5, R0 ;  /* 0x000000051d1a7819 */ /* 0x000fe20000010200 */
[----:B--2---:R-:W-:-:S04]  /*0b10*/  IMAD R27, R23, R20, RZ ;  /* 0x00000014171b7224 */ /* 0x004fc800078e02ff */
[----:B------:R-:W-:Y:S02]  /*0b20*/  IMAD R27, R21, R22, R27 ;  /* 0x00000016151b7224 */ /* 0x000fe400078e021b */
[----:B------:R-:W-:Y:S01]  /*0b30*/  IMAD.WIDE.U32 R22, R22, R20, RZ ;  /* 0x0000001416167225 */ /* 0x000fe200078e00ff */
[----:B------:R-:W-:-:S04]  /*0b40*/  LEA R20, P0, R28, R24, 0x5 ;  /* 0x000000181c147211 */ /* 0x000fc800078028ff */
[----:B------:R-:W-:Y:S02]  /*0b50*/  IADD3.X R21, PT, PT, R7, R26, RZ, P0, !PT ;  /* 0x0000001a07157210 */ /* 0x000fe400007fe4ff */
[----:B------:R-:W-:-:S05]  /*0b60*/  IADD3 R23, PT, PT, R23, R27, RZ ;  /* 0x0000001b17177210 */ /* 0x000fca0007ffe0ff */
[----:B------:R0:W-:Y:S04]  /*0b70*/  STG.E.64 desc[UR16][R20.64], R22 ;  /* 0x0000001614007986 */ /* 0x0001e8000c101b10 */
[----:B-1----:R-:W2:Y:S04]  /*0b80*/  LDG.E.64 R16, desc[UR16][R8.64] ;  /* 0x0000001008107981 */ /* 0x002ea8000c1e1b00 */
[----:B------:R-:W2:Y:S01]  /*0b90*/  LDG.E.64 R18, desc[UR16][R14.64+0x8] ;  /* 0x000008100e127981 */ /* 0x000ea2000c1e1b00 */
[----:B------:R-:W-:Y:S02]  /*0ba0*/  IMAD.U32 R26, RZ, RZ, UR8 ;  /* 0x00000008ff1a7e24 */ /* 0x000fe4000f8e00ff */
[----:B------:R-:W-:-:S02]  /*0bb0*/  IMAD R29, R0, 0x28, RZ ;  /* 0x00000028001d7824 */ /* 0x000fc400078e02ff */
[----:B--2---:R-:W-:-:S04]  /*0bc0*/  IMAD R27, R19, R16, RZ ;  /* 0x00000010131b7224 */ /* 0x004fc800078e02ff */
[----:B------:R-:W-:Y:S02]  /*0bd0*/  IMAD R27, R17, R18, R27 ;  /* 0x00000012111b7224 */ /* 0x000fe400078e021b */
[----:B------:R-:W-:-:S04]  /*0be0*/  IMAD.WIDE.U32 R18, R18, R16, RZ ;  /* 0x0000001012127225 */ /* 0x000fc800078e00ff */
[----:B------:R-:W-:Y:S01]  /*0bf0*/  IMAD.WIDE.U32 R16, R26, 0x28, R24 ;  /* 0x000000281a107825 */ /* 0x000fe200078e0018 */
[----:B------:R-:W-:-:S04]  /*0c00*/  IADD3 R19, PT, PT, R19, R27, RZ ;  /* 0x0000001b13137210 */ /* 0x000fc80007ffe0ff */
[----:B------:R-:W-:-:S05]  /*0c10*/  IADD3 R17, PT, PT, R17, R29, RZ ;  /* 0x0000001d11117210 */ /* 0x000fca0007ffe0ff */
[----:B------:R1:W-:Y:S04]  /*0c20*/  STG.E.64 desc[UR16][R16.64], R18 ;  /* 0x0000001210007986 */ /* 0x0003e8000c101b10 */
[----:B0-----:R-:W2:Y:S04]  /*0c30*/  LDG.E.64 R20, desc[UR16][R8.64] ;  /* 0x0000001008147981 */ /* 0x001ea8000c1e1b00 */
        /* <DEDUP_REMOVED lines=10> */
[----:B-1----:R-:W2:Y:S04]  /*0ce0*/  LDG.E.64 R18, desc[UR16][R8.64] ;  /* 0x0000001008127981 */ /* 0x002ea8000c1e1b00 */
[----:B------:R-:W2:Y:S01]  /*0cf0*/  LDG.E.64 R16, desc[UR16][R14.64+0x18] ;  /* 0x000018100e107981 */ /* 0x000ea2000c1e1b00 */
[----:B------:R-:W-:Y:S01]  /*0d00*/  IMAD.U32 R21, RZ, RZ, UR8 ;  /* 0x00000008ff157e24 */ /* 0x000fe2000f8e00ff */
[----:B------:R-:W-:-:S03]  /*0d10*/  UIADD3 UR6, UP1, UPT, UR6, -0x8, URZ ;  /* 0xfffffff806067890 */ /* 0x000fc6000ff3e0ff */
[----:B------:R-:W-:Y:S01]  /*0d20*/  IMAD.WIDE.U32 R20, R21, 0x38, R24 ;  /* 0x0000003815147825 */ /* 0x000fe200078e0018 */
[----:B------:R-:W-:Y:S02]  /*0d30*/  UIADD3.X UR7, UPT, UPT, UR7, -0x1, URZ, UP1, !UPT ;  /* 0xffffffff07077890 */ /* 0x000fe40008ffe4ff */
[----:B------:R-:W-:Y:S01]  /*0d40*/  UISETP.NE.U32.AND UP1, UPT, UR6, URZ, UPT ;  /* 0x000000ff0600728c */ /* 0x000fe2000bf25070 */
[----:B------:R-:W-:Y:S02]  /*0d50*/  IMAD R25, R0, 0x38, RZ ;  /* 0x0000003800197824 */ /* 0x000fe400078e02ff */
[----:B0-----:R-:W-:Y:S01]  /*0d60*/  IMAD.U32 R23, RZ, RZ, UR8 ;  /* 0x00000008ff177e24 */ /* 0x001fe2000f8e00ff */
[----:B------:R-:W-:Y:S02]  /*0d70*/  UISETP.NE.AND.EX UP1, UPT, UR7, URZ, UPT, UP1 ;  /* 0x000000ff0700728c */ /* 0x000fe4000bf25310 */
[----:B------:R-:W-:Y:S02]  /*0d80*/  IADD3 R21, PT, PT, R21, R25, RZ ;  /* 0x0000001915157210 */ /* 0x000fe40007ffe0ff */
[----:B------:R-:W-:Y:S01]  /*0d90*/  LEA R24, P0, R23, R24, 0x6 ;  /* 0x0000001817187211 */ /* 0x000fe200078030ff */
[----:B--2---:R-:W-:-:S04]  /*0da0*/  IMAD R17, R17, R18, RZ ;  /* 0x0000001211117224 */ /* 0x004fc800078e02ff */
[----:B------:R-:W-:Y:S02]  /*0db0*/  IMAD R19, R19, R16, R17 ;  /* 0x0000001013137224 */ /* 0x000fe400078e0211 */
[----:B------:R-:W-:Y:S01]  /*0dc0*/  IMAD.WIDE.U32 R16, R16, R18, RZ ;  /* 0x0000001210107225 */ /* 0x000fe200078e00ff */
[----:B------:R-:W-:-:S04]  /*0dd0*/  IADD3 R18, P1, PT, R14, 0x40, RZ ;  /* 0x000000400e127810 */ /* 0x000fc80007f3e0ff */
[----:B------:R-:W-:Y:S02]  /*0de0*/  IADD3 R17, PT, PT, R17, R19, RZ ;  /* 0x0000001311117210 */ /* 0x000fe40007ffe0ff */
[----:B------:R-:W-:Y:S02]  /*0df0*/  MOV R19, UR8 ;  /* 0x0000000800137c02 */ /* 0x000fe40008000f00 */
[----:B------:R-:W-:Y:S01]  /*0e00*/  IADD3.X R15, PT, PT, RZ, R15, RZ, P1, !PT ;  /* 0x0000000fff0f7210 */ /* 0x000fe20000ffe4ff */
[----:B------:R1:W-:Y:S01]  /*0e10*/  STG.E.64 desc[UR16][R20.64], R16 ;  /* 0x0000001014007986 */ /* 0x0003e2000c101b10 */
[----:B------:R-:W-:-:S05]  /*0e20*/  SHF.L.U64.HI R14, R19, 0x6, R0 ;  /* 0x00000006130e7819 */ /* 0x000fca0000010200 */
[----:B------:R-:W-:Y:S01]  /*0e30*/  IMAD.X R7, R7, 0x1, R14, P0 ;  /* 0x0000000107077824 */ /* 0x000fe200000e060e */
[----:B------:R-:W-:Y:S06]  /*0e40*/  BRA.U UP1, `(.L_x_17) ;  /* 0xfffffff901687547 */ /* 0x000fec000b83ffff */
[----:B------:R-:W-:Y:S01]  /*0e50*/  UMOV UR6, UR10 ;  /* 0x0000000a00067c82 */ /* 0x000fe20008000000 */
[----:B------:R-:W-:-:S05]  /*0e60*/  UMOV UR7, UR11 ;  /* 0x0000000b00077c82 */ /* 0x000fca0008000000 */
.L_x_16:
[----:B------:R-:W2:Y:S02]  /*0e70*/  LDCU UR13, c[0x0][0x3a0] ;  /* 0x00007400ff0d77ac */ /* 0x000ea40008000800 */
[----:B--2---:R-:W-:-:S04]  /*0e80*/  ULOP3.LUT UR12, UR13, 0x7, URZ, 0xc0, !UPT ;  /* 0x000000070d0c7892 */ /* 0x004fc8000f8ec0ff */
[----:B------:R-:W-:-:S04]  /*0e90*/  UISETP.NE.U32.AND UP1, UPT, UR12, URZ, UPT ;  /* 0x000000ff0c00728c */ /* 0x000fc8000bf25070 */
[----:B------:R-:W-:-:S09]  /*0ea0*/  UISETP.NE.AND.EX UP1, UPT, URZ, URZ, UPT, UP1 ;  /* 0x000000ffff00728c */ /* 0x000fd2000bf25310 */
[----:B------:R-:W-:Y:S05]  /*0eb0*/  BRA.U !UP1, `(.L_x_18) ;  /* 0x0000000909647547 */ /* 0x000fea000b800000 */
[----:B------:R-:W-:Y:S02]  /*0ec0*/  UIADD3 UR12, UP1, UPT, UR12, -0x1, URZ ;  /* 0xffffffff0c0c7890 */ /* 0x000fe4000ff3e0ff */
[----:B------:R-:W-:Y:S02]  /*0ed0*/  ULOP3.LUT UR15, UR13, 0x3, URZ, 0xc0, !UPT ;  /* 0x000000030d0f7892 */ /* 0x000fe4000f8ec0ff */
[----:B------:R-:W-:Y:S02]  /*0ee0*/  UIADD3.X UR13, UPT, UPT, URZ, -0x1, URZ, UP1, !UPT ;  /* 0xffffffffff0d7890 */ /* 0x000fe40008ffe4ff */
[----:B------:R-:W-:Y:S02]  /*0ef0*/  UISETP.GE.U32.AND UP2, UPT, UR12, 0x3, UPT ;  /* 0x000000030c00788c */ /* 0x000fe4000bf46070 */
[----:B------:R-:W-:Y:S02]  /*0f00*/  UISETP.NE.U32.AND UP1, UPT, UR15, URZ, UPT ;  /* 0x000000ff0f00728c */ /* 0x000fe4000bf25070 */
[----:B------:R-:W-:-:S02]  /*0f10*/  UISETP.GE.U32.AND.EX UP2, UPT, UR13, URZ, UPT, UP2 ;  /* 0x000000ff0d00728c */ /* 0x000fc4000bf46120 */
[----:B------:R-:W-:-:S07]  /*0f20*/  UISETP.NE.AND.EX UP1, UPT, URZ, URZ, UPT, UP1 ;  /* 0x000000ffff00728c */ /* 0x000fce000bf25310 */
[----:B------:R-:W-:Y:S05]  /*0f30*/  BRA.U !UP2, `(.L_x_19) ;  /* 0x000000050a047547 */ /* 0x000fea000b800000 */
[----:B------:R-:W2:Y:S01]  /*0f40*/  LDCU.64 UR12, c[0x0][0x388] ;  /* 0x00007100ff0c77ac */ /* 0x000ea20008000a00 */
[----:B------:R-:W-:Y:S01]  /*0f50*/  IADD3 R5, P0, PT, R10, UR6, RZ ;  /* 0x000000060a057c10 */ /* 0x000fe2000ff1e0ff */
[----:B01----:R-:W3:Y:S01]  /*0f60*/  LDG.E.64 R20, desc[UR16][R8.64] ;  /* 0x0000001008147981 */ /* 0x003ee2000c1e1b00 */
[----:B------:R-:W-:Y:S02]  /*0f70*/  UIMAD UR14, UR4, UR18, URZ ;  /* 0x00000012040e72a4 */ /* 0x000fe4000f8e02ff */
[----:B------:R-:W-:Y:S01]  /*0f80*/  IADD3.X R16, PT, PT, R4, UR7, RZ, P0, !PT ;  /* 0x0000000704107c10 */ /* 0x000fe200087fe4ff */
[----:B------:R-:W0:Y:S01]  /*0f90*/  LDCU.128 UR20, c[0x0][0x390] ;  /* 0x00007200ff1477ac */ /* 0x000e220008000c00 */
[----:B--2---:R-:W-:-:S04]  /*0fa0*/  LEA R14, P0, R5, UR12, 0x3 ;  /* 0x0000000c050e7c11 */ /* 0x004fc8000f8018ff */
[----:B------:R-:W-:-:S05]  /*0fb0*/  LEA.HI.X R15, R5, UR13, R16, 0x3, P0 ;  /* 0x0000000d050f7c11 */ /* 0x000fca00080f1c10 */
[----:B------:R-:W3:Y:S01]  /*0fc0*/  LDG.E.64 R18, desc[UR16][R14.64] ;  /* 0x000000100e127981 */ /* 0x000ee2000c1e1b00 */
[----:B------:R-:W-:Y:S02]  /*0fd0*/  UIMAD.WIDE.U32 UR12, UR5, UR18, UR6 ;  /* 0x00000012050c72a5 */ /* 0x000fe4000f8e0006 */
[----:B------:R-:W-:-:S04]  /*0fe0*/  UIMAD UR14, UR5, UR19, UR14 ;  /* 0x00000013050e72a4 */ /* 0x000fc8000f8e020e */
[----:B------:R-:W-:Y:S01]  /*0ff0*/  UIADD3 UR13, UPT, UPT, UR14, UR13, URZ ;  /* 0x0000000d0e0d7290 */ /* 0x000fe2000fffe0ff */
[----:B------:R-:W-:Y:S01]  /*1000*/  MOV R5, UR12 ;  /* 0x0000000c00057c02 */ /* 0x000fe20008000f00 */
[----:B------:R-:W-:Y:S01]  /*1010*/  IMAD.MOV.U32 R23, RZ, RZ, R13 ;  /* 0x000000ffff177224 */ /* 0x000fe200078e000d */
[----:B------:R-:W-:Y:S01]  /*1020*/  MOV R22, R12 ;  /* 0x0000000c00167202 */ /* 0x000fe20000000f00 */
[----:B------:R-:W-:-:S04]  /*1030*/  UIMAD UR13, UR13, UR18, URZ ;  /* 0x000000120d0d72a4 */ /* 0x000fc8000f8e02ff */
[----:B------:R-:W-:Y:S01]  /*1040*/  UIMAD UR13, UR12, UR19, UR13 ;  /* 0x000000130c0d72a4 */ /* 0x000fe2000f8e020d */
[----:B------:R-:W-:-:S05]  /*1050*/  IMAD.WIDE.U32 R22, R5, UR18, R22 ;  /* 0x0000001205167c25 */ /* 0x000fca000f8e0016 */
[----:B------:R-:W-:Y:S01]  /*1060*/  IADD3 R5, PT, PT, R23, UR13, RZ ;  /* 0x0000000d17057c10 */ /* 0x000fe2000fffe0ff */
[----:B0-----:R-:W-:-:S04]  /*1070*/  IMAD.WIDE.U32 R16, R22, UR22, R2 ;  /* 0x0000001616107c25 */ /* 0x001fc8000f8e0002 */
[----:B------:R-:W-:-:S04]  /*1080*/  IMAD R7, R5, UR22, RZ ;  /* 0x0000001605077c24 */ /* 0x000fc8000f8e02ff */
[----:B------:R-:W-:Y:S02]  /*1090*/  IMAD R7, R22, UR23, R7 ;  /* 0x0000001716077c24 */ /* 0x000fe4000f8e0207 */
[-C--:B---3--:R-:W-:Y:S02]  /*10a0*/  IMAD R5, R19, R20.reuse, RZ ;  /* 0x0000001413057224 */ /* 0x088fe400078e02ff */
[----:B------:R-:W-:-:S04]  /*10b0*/  IMAD.WIDE.U32 R22, R18, R20, RZ ;  /* 0x0000001412167225 */ /* 0x000fc800078e00ff */
[----:B------:R-:W-:Y:S01]  /*10c0*/  IMAD R19, R21, R18, R5 ;  /* 0x0000001215137224 */ /* 0x000fe200078e0205 */
[C---:B------:R-:W-:Y:S02]  /*10d0*/  LEA R18, P0, R16.reuse, UR20, 0x3 ;  /* 0x0000001410127c11 */ /* 0x040fe4000f8018ff */
[----:B------:R-:W-:Y:S01]  /*10e0*/  IADD3 R5, PT, PT, R17, R7, RZ ;  /* 0x0000000711057210 */ /* 0x000fe20007ffe0ff */
[----:B------:R-:W-:Y:S01]  /*10f0*/  IMAD.IADD R25, R23, 0x1, R19 ;  /* 0x0000000117197824 */ /* 0x000fe200078e0213 */
[----:B------:R-:W-:Y:S02]  /*1100*/  MOV R24, R22 ;  /* 0x0000001600187202 */ /* 0x000fe40000000f00 */
[----:B------:R-:W-:-:S05]  /*1110*/  LEA.HI.X R19, R16, UR21, R5, 0x3, P0 ;  /* 0x0000001510137c11 */ /* 0x000fca00080f1c05 */
[----:B------:R0:W-:Y:S04]  /*1120*/  STG.E.64 desc[UR16][R18.64], R24 ;  /* 0x0000001812007986 */ /* 0x0001e8000c101b10 */
[----:B------:R-:W2:Y:S04]  /*1130*/  LDG.E.64 R20, desc[UR16][R8.64] ;  /* 0x0000001008147981 */ /* 0x000ea8000c1e1b00 */
[----:B------:R-:W2:Y:S01]  /*1140*/  LDG.E.64 R22, desc[UR16][R14.64+0x8] ;  /* 0x000008100e167981 */ /* 0x000ea2000c1e1b00 */
[----:B------:R-:W-:Y:S02]  /*1150*/  USHF.L.U32 UR20, UR8, 0x3, URZ ;  /* 0x0000000308147899 */ /* 0x000fe400080006ff */
[----:B------:R-:W-:Y:S01]  /*1160*/  MOV R7, UR8 ;  /* 0x0000000800077c02 */ /* 0x000fe20008000f00 */
[----:B--2---:R-:W-:-:S02]  /*1170*/  IMAD R5, R23, R20, RZ ;  /* 0x0000001417057224 */ /* 0x004fc400078e02ff */
[----:B------:R-:W-:-:S04]  /*1180*/  IMAD.WIDE.U32 R16, R22, R20, RZ ;  /* 0x0000001416107225 */ /* 0x000fc800078e00ff */
[----:B------:R-:W-:Y:S01]  /*1190*/  IMAD R21, R21, R22, R5 ;  /* 0x0000001615157224 */ /* 0x000fe200078e0205 */
[----:B------:R-:W-:Y:S02]  /*11a0*/  SHF.L.U64.HI R5, R7, 0x3, R0 ;  /* 0x0000000307057819 */ /* 0x000fe40000010200 */
[----:B------:R-:W-:Y:S02]  /*11b0*/  IADD3 R22, P0, PT, R18, UR20, RZ ;  /* 0x0000001412167c10 */ /* 0x000fe4000ff1e0ff */
[----:B------:R-:W-:Y:S02]  /*11c0*/  IADD3 R27, PT, PT, R17, R21, RZ ;  /* 0x00000015111b7210 */ /* 0x000fe40007ffe0ff */
[----:B------:R-:W-:Y:S01]  /*11d0*/  MOV R26, R16 ;  /* 0x00000010001a7202 */ /* 0x000fe20000000f00 */
[----:B------:R-:W-:-:S05]  /*11e0*/  IMAD.X R23, R19, 0x1, R5, P0 ;  /* 0x0000000113177824 */ /* 0x000fca00000e0605 */
[----:B------:R1:W-:Y:S04]  /*11f0*/  STG.E.64 desc[UR16][R22.64], R26 ;  /* 0x0000001a16007986 */ /* 0x0003e8000c101b10 */
[----:B------:R-:W2:Y:S04]  /*1200*/  LDG.E.64 R16, desc[UR16][R8.64] ;  /* 0x0000001008107981 */ /* 0x000ea8000c1e1b00 */
[----:B0-----:R-:W2:Y:S01]  /*1210*/  LDG.E.64 R18, desc[UR16][R14.64+0x10] ;  /* 0x000010100e127981 */ /* 0x001ea2000c1e1b00 */
[----:B------:R-:W-:-:S05]  /*1220*/  IADD3 R24, P0, PT, R22, UR20, RZ ;  /* 0x0000001416187c10 */ /* 0x000fca000ff1e0ff */
[----:B------:R-:W-:Y:S02]  /*1230*/  IMAD.X R25, R23, 0x1, R5, P0 ;  /* 0x0000000117197824 */ /* 0x000fe400000e0605 */
[-C--:B--2---:R-:W-:Y:S02]  /*1240*/  IMAD R7, R19, R16.reuse, RZ ;  /* 0x0000001013077224 */ /* 0x084fe400078e02ff */
[----:B------:R-:W-:-:S04]  /*1250*/  IMAD.WIDE.U32 R20, R18, R16, RZ ;  /* 0x0000001012147225 */ /* 0x000fc800078e00ff */
[----:B------:R-:W-:Y:S01]  /*1260*/  IMAD R7, R17, R18, R7 ;  /* 0x0000001211077224 */ /* 0x000fe200078e0207 */
[----:B------:R-:W-:-:S04]  /*1270*/  MOV R28, R20 ;  /* 0x00000014001c7202 */ /* 0x000fc80000000f00 */
[----:B------:R-:W-:-:S05]  /*1280*/  IADD3 R29, PT, PT, R21, R7, RZ ;  /* 0x00000007151d7210 */ /* 0x000fca0007ffe0ff */
[----:B------:R2:W-:Y:S04]  /*1290*/  STG.E.64 desc[UR16][R24.64], R28 ;  /* 0x0000001c18007986 */ /* 0x0005e8000c101b10 */
[----:B------:R-:W3:Y:S04]  /*12a0*/  LDG.E.64 R16, desc[UR16][R14.64+0x18] ;  /* 0x000018100e107981 */ /* 0x000ee8000c1e1b00 */
[----:B------:R-:W3:Y:S01]  /*12b0*/  LDG.E.64 R18, desc[UR16][R8.64] ;  /* 0x0000001008127981 */ /* 0x000ee2000c1e1b00 */
[----:B------:R-:W-:-:S05]  /*12c0*/  IADD3 R20, P0, PT, R24, UR20, RZ ;  /* 0x0000001418147c10 */ /* 0x000fca000ff1e0ff */
[----:B------:R-:W-:Y:S01]  /*12d0*/  IMAD.X R21, R25, 0x1, R5, P0 ;  /* 0x0000000119157824 */ /* 0x000fe200000e0605 */
[----:B------:R-:W-:-:S04]  /*12e0*/  UIADD3 UR6, UP2, UPT, UR6, 0x4, URZ ;  /* 0x0000000406067890 */ /* 0x000fc8000ff5e0ff */
[----:B------:R-:W-:Y:S01]  /*12f0*/  UIADD3.X UR7, UPT, UPT, URZ, UR7, URZ, UP2, !UPT ;  /* 0x00000007ff077290 */ /* 0x000fe200097fe4ff */
[-C--:B---3--:R-:W-:Y:S02]  /*1300*/  IMAD R7, R17, R18.reuse, RZ ;  /* 0x0000001211077224 */ /* 0x088fe400078e02ff */
[----:B-1----:R-:W-:-:S04]  /*1310*/  IMAD.WIDE.U32 R22, R16, R18, RZ ;  /* 0x0000001210167225 */ /* 0x002fc800078e00ff */
[----:B------:R-:W-:-:S05]  /*1320*/  IMAD R7, R19, R16, R7 ;  /* 0x0000001013077224 */ /* 0x000fca00078e0207 */
[----:B------:R-:W-:-:S05]  /*1330*/  IADD3 R23, PT, PT, R23, R7, RZ ;  /* 0x0000000717177210 */ /* 0x000fca0007ffe0ff */
[----:B------:R2:W-:Y:S02]  /*1340*/  STG.E.64 desc[UR16][R20.64], R22 ;  /* 0x0000001614007986 */ /* 0x0005e4000c101b10 */
.L_x_19:
[----:B------:R-:W-:Y:S05]  /*1350*/  BRA.U !UP1, `(.L_x_18) ;  /* 0x00000005093c7547 */ /* 0x000fea000b800000 */
[----:B------:R-:W-:Y:S02]  /*1360*/  UISETP.NE.U32.AND UP1, UPT, UR15, 0x1, UPT ;  /* 0x000000010f00788c */ /* 0x000fe4000bf25070 */
[----:B------:R-:W-:Y:S02]  /*1370*/  ULOP3.LUT UP2, URZ, UR18, 0x1, URZ, 0xc0, !UPT ;  /* 0x0000000112ff7892 */ /* 0x000fe4000f84c0ff */
[----:B------:R-:W-:-:S09]  /*1380*/  UISETP.NE.AND.EX UP1, UPT, URZ, URZ, UPT, UP1 ;  /* 0x000000ffff00728c */ /* 0x000fd2000bf25310 */
[----:B------:R-:W-:Y:S05]  /*1390*/  BRA.U !UP1, `(.L_x_20) ;  /* 0x0000000109b07547 */ /* 0x000fea000b800000 */
[----:B------:R-:W3:Y:S01]  /*13a0*/  LDCU.64 UR12, c[0x0][0x388] ;  /* 0x00007100ff0c77ac */ /* 0x000ee20008000a00 */
[----:B------:R-:W-:Y:S01]  /*13b0*/  IADD3 R7, P0, PT, R10, UR6, RZ ;  /* 0x000000060a077c10 */ /* 0x000fe2000ff1e0ff */
[----:B0-2---:R-:W2:Y:S01]  /*13c0*/  LDG.E.64 R22, desc[UR16][R8.64] ;  /* 0x0000001008167981 */ /* 0x005ea2000c1e1b00 */
[----:B------:R-:W-:Y:S02]  /*13d0*/  UIMAD UR14, UR4, UR18, URZ ;  /* 0x00000012040e72a4 */ /* 0x000fe4000f8e02ff */
[----:B-1----:R-:W-:Y:S01]  /*13e0*/  IADD3.X R16, PT, PT, R4, UR7, RZ, P0, !PT ;  /* 0x0000000704107c10 */ /* 0x002fe200087fe4ff */
[----:B------:R-:W0:Y:S01]  /*13f0*/  LDCU.128 UR24, c[0x0][0x390] ;  /* 0x00007200ff1877ac */ /* 0x000e220008000c00 */
[----:B---3--:R-:W-:-:S04]  /*1400*/  LEA R14, P0, R7, UR12, 0x3 ;  /* 0x0000000c070e7c11 */ /* 0x008fc8000f8018ff */
[----:B------:R-:W-:-:S05]  /*1410*/  LEA.HI.X R15, R7, UR13, R16, 0x3, P0 ;  /* 0x0000000d070f7c11 */ /* 0x000fca00080f1c10 */
[----:B------:R-:W2:Y:S01]  /*1420*/  LDG.E.64 R20, desc[UR16][R14.64] ;  /* 0x000000100e147981 */ /* 0x000ea2000c1e1b00 */
        /* <DEDUP_REMOVED lines=11> */
[----:B------:R-:W-:Y:S02]  /*14e0*/  IMAD R17, R7, UR26, RZ ;  /* 0x0000001a07117c24 */ /* 0x000fe4000f8e02ff */
[-C--:B--2---:R-:W-:Y:S02]  /*14f0*/  IMAD R7, R21, R22.reuse, RZ ;  /* 0x0000001615077224 */ /* 0x084fe400078e02ff */
[----:B------:R-:W-:Y:S02]  /*1500*/  IMAD R21, R16, UR27, R17 ;  /* 0x0000001b10157c24 */ /* 0x000fe4000f8e0211 */
[----:B------:R-:W-:-:S04]  /*1510*/  IMAD.WIDE.U32 R16, R20, R22, RZ ;  /* 0x0000001614107225 */ /* 0x000fc800078e00ff */
[----:B------:R-:W-:Y:S01]  /*1520*/  IMAD R7, R23, R20, R7 ;  /* 0x0000001417077224 */ /* 0x000fe200078e0207 */
[C---:B------:R-:W-:Y:S01]  /*1530*/  LEA R20, P0, R18.reuse, UR24, 0x3 ;  /* 0x0000001812147c11 */ /* 0x040fe2000f8018ff */
[----:B------:R-:W-:Y:S01]  /*1540*/  IMAD.IADD R21, R19, 0x1, R21 ;  /* 0x0000000113157824 */ /* 0x000fe200078e0215 */
[----:B------:R-:W-:Y:S02]  /*1550*/  MOV R24, R16 ;  /* 0x0000001000187202 */ /* 0x000fe40000000f00 */
[----:B------:R-:W-:Y:S02]  /*1560*/  IADD3 R25, PT, PT, R17, R7, RZ ;  /* 0x0000000711197210 */ /* 0x000fe40007ffe0ff */
[----:B------:R-:W-:-:S05]  /*1570*/  LEA.HI.X R21, R18, UR25, R21, 0x3, P0 ;  /* 0x0000001912157c11 */ /* 0x000fca00080f1c15 */
[----:B------:R3:W-:Y:S04]  /*1580*/  STG.E.64 desc[UR16][R20.64], R24 ;  /* 0x0000001814007986 */ /* 0x0007e8000c101b10 */
[----:B------:R-:W2:Y:S04]  /*1590*/  LDG.E.64 R14, desc[UR16][R14.64+0x8] ;  /* 0x000008100e0e7981 */ /* 0x000ea8000c1e1b00 */
[----:B------:R-:W2:Y:S01]  /*15a0*/  LDG.E.64 R16, desc[UR16][R8.64] ;  /* 0x0000001008107981 */ /* 0x000ea2000c1e1b00 */
[----:B------:R-:W-:-:S05]  /*15b0*/  IMAD.U32 R19, RZ, RZ, UR8 ;  /* 0x00000008ff137e24 */ /* 0x000fca000f8e00ff */
[----:B------:R-:W-:Y:S01]  /*15c0*/  LEA R18, P0, R19, R20, 0x3 ;  /* 0x0000001413127211 */ /* 0x000fe200078018ff */
[----:B------:R-:W-:-:S04]  /*15d0*/  UIADD3 UR6, UP1, UPT, UR6, 0x2, URZ ;  /* 0x0000000206067890 */ /* 0x000fc8000ff3e0ff */
[----:B------:R-:W-:Y:S01]  /*15e0*/  UIADD3.X UR7, UPT, UPT, URZ, UR7, URZ, UP1, !UPT ;  /* 0x00000007ff077290 */ /* 0x000fe20008ffe4ff */
[-C--:B--2---:R-:W-:Y:S02]  /*15f0*/  IMAD R7, R15, R16.reuse, RZ ;  /* 0x000000100f077224 */ /* 0x084fe400078e02ff */
[----:B------:R-:W-:-:S04]  /*1600*/  IMAD.WIDE.U32 R22, R14, R16, RZ ;  /* 0x000000100e167225 */ /* 0x000fc800078e00ff */
[----:B------:R-:W-:Y:S01]  /*1610*/  IMAD R7, R17, R14, R7 ;  /* 0x0000000e11077224 */ /* 0x000fe200078e0207 */
[----:B------:R-:W-:-:S04]  /*1620*/  MOV R17, UR8 ;  /* 0x0000000800117c02 */ /* 0x000fc80008000f00 */
[----:B------:R-:W-:Y:S02]  /*1630*/  LEA.HI.X R19, R17, R21, R0, 0x3, P0 ;  /* 0x0000001511137211 */ /* 0x000fe400000f1c00 */
[----:B------:R-:W-:-:S05]  /*1640*/  IADD3 R23, PT, PT, R23, R7, RZ ;  /* 0x0000000717177210 */ /* 0x000fca0007ffe0ff */
[----:B------:R3:W-:Y:S02]  /*1650*/  STG.E.64 desc[UR16][R18.64], R22 ;  /* 0x0000001612007986 */ /* 0x0007e4000c101b10 */
.L_x_20:
[----:B------:R-:W-:Y:S05]  /*1660*/  BRA.U !UP2, `(.L_x_18) ;  /* 0x000000010a787547 */ /* 0x000fea000b800000 */
[----:B------:R-:W4:Y:S01]  /*1670*/  LDCU.64 UR12, c[0x0][0x388] ;  /* 0x00007100ff0c77ac */ /* 0x000f220008000a00 */
[----:B------:R-:W-:Y:S01]  /*1680*/  IADD3 R7, P0, PT, R10, UR6, RZ ;  /* 0x000000060a077c10 */ /* 0x000fe2000ff1e0ff */
[----:B0-----:R-:W5:Y:S03]  /*1690*/  LDG.E.64 R8, desc[UR16][R8.64] ;  /* 0x0000001008087981 */ /* 0x001f66000c1e1b00 */
[----:B-1----:R-:W-:Y:S02]  /*16a0*/  IADD3.X R16, PT, PT, R4, UR7, RZ, P0, !PT ;  /* 0x0000000704107c10 */ /* 0x002fe400087fe4ff */
[----:B----4-:R-:W-:-:S04]  /*16b0*/  LEA R14, P0, R7, UR12, 0x3 ;  /* 0x0000000c070e7c11 */ /* 0x010fc8000f8018ff */
[----:B------:R-:W-:-:S06]  /*16c0*/  LEA.HI.X R15, R7, UR13, R16, 0x3, P0 ;  /* 0x0000000d070f7c11 */ /* 0x000fcc00080f1c10 */
[----:B------:R-:W5:Y:S01]  /*16d0*/  LDG.E.64 R14, desc[UR16][R14.64] ;  /* 0x000000100e0e7981 */ /* 0x000f62000c1e1b00 */
[----:B------:R-:W-:-:S04]  /*16e0*/  UIMAD UR12, UR4, UR18, URZ ;  /* 0x00000012040c72a4 */ /* 0x000fc8000f8e02ff */
[----:B------:R-:W-:Y:S02]  /*16f0*/  UIMAD UR12, UR5, UR19, UR12 ;  /* 0x00000013050c72a4 */ /* 0x000fe4000f8e020c */
[----:B------:R-:W-:-:S04]  /*1700*/  UIMAD.WIDE.U32 UR6, UR5, UR18, UR6 ;  /* 0x00000012050672a5 */ /* 0x000fc8000f8e0006 */
[----:B------:R-:W-:-:S05]  /*1710*/  UIADD3 UR7, UPT, UPT, UR12, UR7, URZ ;  /* 0x000000070c077290 */ /* 0x000fca000fffe0ff */
[----:B------:R-:W0:Y:S01]  /*1720*/  LDCU.128 UR12, c[0x0][0x390] ;  /* 0x00007200ff0c77ac */ /* 0x000e220008000c00 */
[----:B---3--:R-:W-:Y:S01]  /*1730*/  MOV R18, R12 ;  /* 0x0000000c00127202 */ /* 0x008fe20000000f00 */
[----:B------:R-:W-:Y:S01]  /*1740*/  IMAD.U32 R7, RZ, RZ, UR6 ;  /* 0x00000006ff077e24 */ /* 0x000fe2000f8e00ff */
[----:B------:R-:W-:Y:S01]  /*1750*/  MOV R19, R13 ;  /* 0x0000000d00137202 */ /* 0x000fe20000000f00 */
[----:B------:R-:W-:-:S04]  /*1760*/  UIMAD UR7, UR7, UR18, URZ ;  /* 0x00000012070772a4 */ /* 0x000fc8000f8e02ff */
[----:B------:R-:W-:Y:S01]  /*1770*/  UIMAD UR7, UR6, UR19, UR7 ;  /* 0x00000013060772a4 */ /* 0x000fe2000f8e0207 */
[----:B------:R-:W-:-:S05]  /*1780*/  IMAD.WIDE.U32 R18, R7, UR18, R18 ;  /* 0x0000001207127c25 */ /* 0x000fca000f8e0012 */
[----:B------:R-:W-:-:S04]  /*1790*/  VIADD R7, R19, UR7 ;  /* 0x0000000713077c36 */ /* 0x000fc80008000000 */
[----:B0-----:R-:W-:Y:S02]  /*17a0*/  IMAD R19, R7, UR14, RZ ;  /* 0x0000000e07137c24 */ /* 0x001fe4000f8e02ff */
[----:B------:R-:W-:-:S04]  /*17b0*/  IMAD.WIDE.U32 R16, R18, UR14, R2 ;  /* 0x0000000e12107c25 */ /* 0x000fc8000f8e0002 */
[-C--:B-----5:R-:W-:Y:S02]  /*17c0*/  IMAD R7, R15, R8.reuse, RZ ;  /* 0x000000080f077224 */ /* 0x0a0fe400078e02ff */
[----:B------:R-:W-:Y:S02]  /*17d0*/  IMAD R15, R18, UR15, R19 ;  /* 0x0000000f120f7c24 */ /* 0x000fe4000f8e0213 */
[----:B------:R-:W-:Y:S01]  /*17e0*/  IMAD.WIDE.U32 R18, R14, R8, RZ ;  /* 0x000000080e127225 */ /* 0x000fe200078e00ff */
[----:B------:R-:W-:-:S03]  /*17f0*/  LEA R8, P0, R16, UR12, 0x3 ;  /* 0x0000000c10087c11 */ /* 0x000fc6000f8018ff */
[----:B------:R-:W-:Y:S01]  /*1800*/  IMAD R9, R9, R14, R7 ;  /* 0x0000000e09097224 */ /* 0x000fe200078e0207 */
[----:B------:R-:W-:-:S04]  /*1810*/  IADD3 R7, PT, PT, R17, R15, RZ ;  /* 0x0000000f11077210 */ /* 0x000fc80007ffe0ff */
[----:B------:R-:W-:Y:S02]  /*1820*/  IADD3 R19, PT, PT, R19, R9, RZ ;  /* 0x0000000913137210 */ /* 0x000fe40007ffe0ff */
[----:B------:R-:W-:-:S05]  /*1830*/  LEA.HI.X R9, R16, UR13, R7, 0x3, P0 ;  /* 0x0000000d10097c11 */ /* 0x000fca00080f1c07 */
[----:B------:R4:W-:Y:S02]  /*1840*/  STG.E.64 desc[UR16][R8.64], R18 ;  /* 0x0000001208007986 */ /* 0x0009e4000c101b10 */
.L_x_18:
[----:B------:R-:W5:Y:S01]  /*1850*/  LDCU.64 UR6, c[0x0][0x398] ;  /* 0x00007300ff0677ac */ /* 0x000f620008000a00 */
[----:B------:R-:W-:-:S04]  /*1860*/  UIADD3 UR5, UP1, UPT, UR5, 0x1, URZ ;  /* 0x0000000105057890 */ /* 0x000fc8000ff3e0ff */
[----:B------:R-:W-:Y:S02]  /*1870*/  UIADD3.X UR4, UPT, UPT, URZ, UR4, URZ, UP1, !UPT ;  /* 0x00000004ff047290 */ /* 0x000fe40008ffe4ff */
[----:B-----5:R-:W-:-:S04]  /*1880*/  UISETP.NE.U32.AND UP1, UPT, UR5, UR6, UPT ;  /* 0x000000060500728c */ /* 0x020fc8000bf25070 */
[----:B------:R-:W-:-:S09]  /*1890*/  UISETP.NE.AND.EX UP1, UPT, UR4, UR7, UPT, UP1 ;  /* 0x000000070400728c */ /* 0x000fd2000bf25310 */
[----:B------:R-:W-:Y:S05]  /*18a0*/  BRA.U UP1, `(.L_x_21) ;  /* 0xffffffed01407547 */ /* 0x000fea000b83ffff */
[----:B0-----:R-:W-:Y:S05]  /*18b0*/  EXIT ;  /* 0x000000000000794d */ /* 0x001fea0003800000 */
        .weak           $__internal_2_$__cuda_sm20_div_s64
        .type           $__internal_2_$__cuda_sm20_div_s64,@function
        .size           $__internal_2_$__cuda_sm20_div_s64,(.L_x_36 - $__internal_2_$__cuda_sm20_div_s64)
$__internal_2_$__cuda_sm20_div_s64:
[----:B------:R-:W0:Y:S01]  /*18c0*/  LDCU.64 UR6, c[0x0][0x398] ;  /* 0x00007300ff0677ac */ /* 0x000e220008000a00 */
[----:B------:R-:W-:Y:S01]  /*18d0*/  ISETP.GE.AND P3, PT, R3, RZ, PT ;  /* 0x000000ff0300720c */ /* 0x000fe20003f66270 */
[----:B0-----:R-:W-:Y:S02]  /*18e0*/  UIADD3 UR4, UP1, UPT, URZ, -UR6, URZ ;  /* 0x80000006ff047290 */ /* 0x001fe4000ff3e0ff */
[----:B------:R-:W-:Y:S02]  /*18f0*/  UISETP.GE.AND UP0, UPT, UR7, URZ, UPT ;  /* 0x000000ff0700728c */ /* 0x000fe4000bf06270 */
[----:B------:R-:W-:Y:S02]  /*1900*/  UIADD3.X UR5, UPT, UPT, URZ, ~UR7, URZ, UP1, !UPT ;  /* 0x80000007ff057290 */ /* 0x000fe40008ffe4ff */
[----:B------:R-:W-:Y:S02]  /*1910*/  USEL UR4, UR4, UR6, !UP0 ;  /* 0x0000000604047287 */ /* 0x000fe4000c000000 */
[----:B------:R-:W-:-:S09]  /*1920*/  USEL UR5, UR5, UR7, !UP0 ;  /* 0x0000000705057287 */ /* 0x000fd2000c000000 */
[----:B------:R-:W0:Y:S08]  /*1930*/  I2F.U64.RP R5, UR4 ;  /* 0x0000000400057d12 */ /* 0x000e300008309000 */
[----:B0-----:R-:W0:Y:S02]  /*1940*/  MUFU.RCP R5, R5 ;  /* 0x0000000500057308 */ /* 0x001e240000001000 */
[----:B0-----:R-:W-:-:S06]  /*1950*/  VIADD R6, R5, 0x1ffffffe ;  /* 0x1ffffffe05067836 */ /* 0x001fcc0000000000 */
[----:B------:R-:W0:Y:S02]  /*1960*/  F2I.U64.TRUNC R6, R6 ;  /* 0x0000000600067311 */ /* 0x000e24000020d800 */
[----:B0-----:R-:W-:-:S04]  /*1970*/  IMAD.WIDE.U32 R8, R6, UR4, RZ ;  /* 0x0000000406087c25 */ /* 0x001fc8000f8e00ff */
[----:B------:R-:W-:Y:S01]  /*1980*/  IMAD R9, R6, UR5, R9 ;  /* 0x0000000506097c24 */ /* 0x000fe2000f8e0209 */
[----:B------:R-:W-:-:S03]  /*1990*/  IADD3 R11, P0, PT, RZ, -R8, RZ ;  /* 0x80000008ff0b7210 */ /* 0x000fc60007f1e0ff */
[----:B------:R-:W-:Y:S02]  /*19a0*/  IMAD R9, R7, UR4, R9 ;  /* 0x0000000407097c24 */ /* 0x000fe4000f8e0209 */
[----:B------:R-:W-:-:S03]  /*19b0*/  IMAD.HI.U32 R8, R6, R11, RZ ;  /* 0x0000000b06087227 */ /* 0x000fc600078e00ff */
[----:B------:R-:W-:Y:S02]  /*19c0*/  IADD3.X R13, PT, PT, RZ, ~R9, RZ, P0, !PT ;  /* 0x80000009ff0d7210 */ /* 0x000fe400007fe4ff */
[----:B------:R-:W-:-:S03]  /*19d0*/  MOV R9, R6 ;  /* 0x0000000600097202 */ /* 0x000fc60000000f00 */
[-C--:B------:R-:W-:Y:S02]  /*19e0*/  IMAD R15, R7, R13.reuse, RZ ;  /* 0x0000000d070f7224 */ /* 0x080fe400078e02ff */
[----:B------:R-:W-:-:S04]  /*19f0*/  IMAD.WIDE.U32 R8, P0, R6, R13, R8 ;  /* 0x0000000d06087225 */ /* 0x000fc80007800008 */
[----:B------:R-:W-:-:S04]  /*1a00*/  IMAD.HI.U32 R5, R7, R13, RZ ;  /* 0x0000000d07057227 */ /* 0x000fc800078e00ff */
[----:B------:R-:W-:-:S04]  /*1a10*/  IMAD.HI.U32 R8, P1, R7, R11, R8 ;  /* 0x0000000b07087227 */ /* 0x000fc80007820008 */
[----:B------:R-:W-:Y:S01]  /*1a20*/  IMAD.X R5, R5, 0x1, R7, P0 ;  /* 0x0000000105057824 */ /* 0x000fe200000e0607 */
[----:B------:R-:W-:-:S04]  /*1a30*/  IADD3 R9, P2, PT, R15, R8, RZ ;  /* 0x000000080f097210 */ /* 0x000fc80007f5e0ff */
[----:B------:R-:W-:Y:S01]  /*1a40*/  IADD3.X R5, PT, PT, RZ, RZ, R5, P2, P1 ;  /* 0x000000ffff057210 */ /* 0x000fe200017e2405 */
[----:B------:R-:W-:-:S04]  /*1a50*/  IMAD.WIDE.U32 R6, R9, UR4, RZ ;  /* 0x0000000409067c25 */ /* 0x000fc8000f8e00ff */
[----:B------:R-:W-:Y:S01]  /*1a60*/  IMAD R8, R9, UR5, R7 ;  /* 0x0000000509087c24 */ /* 0x000fe2000f8e0207 */
[----:B------:R-:W-:Y:S02]  /*1a70*/  IADD3 R11, P0, PT, RZ, -R6, RZ ;  /* 0x80000006ff0b7210 */ /* 0x000fe40007f1e0ff */
[-C--:B------:R-:W-:Y:S01]  /*1a80*/  IADD3 R7, P4, PT, RZ, -R2.reuse, RZ ;  /* 0x80000002ff077210 */ /* 0x080fe20007f9e0ff */
[----:B------:R-:W-:Y:S02]  /*1a90*/  IMAD R6, R5, UR4, R8 ;  /* 0x0000000405067c24 */ /* 0x000fe4000f8e0208 */
[----:B------:R-:W-:Y:S01]  /*1aa0*/  IMAD.HI.U32 R8, R9, R11, RZ ;  /* 0x0000000b09087227 */ /* 0x000fe200078e00ff */
[----:B------:R-:W-:Y:S02]  /*1ab0*/  SEL R12, R7, R2, !P3 ;  /* 0x00000002070c7207 */ /* 0x000fe40005800000 */
[----:B------:R-:W-:Y:S02]  /*1ac0*/  IADD3.X R6, PT, PT, RZ, ~R6, RZ, P0, !PT ;  /* 0x80000006ff067210 */ /* 0x000fe400007fe4ff */
[----:B------:R-:W-:-:S03]  /*1ad0*/  IADD3.X R7, PT, PT, RZ, ~R3, RZ, P4, !PT ;  /* 0x80000003ff077210 */ /* 0x000fc600027fe4ff */
[----:B------:R-:W-:Y:S01]  /*1ae0*/  IMAD.WIDE.U32 R8, P0, R9, R6, R8 ;  /* 0x0000000609087225 */ /* 0x000fe20007800008 */
[----:B------:R-:W-:-:S03]  /*1af0*/  SEL R10, R7, R3, !P3 ;  /* 0x00000003070a7207 */ /* 0x000fc60005800000 */
[----:B------:R-:W-:Y:S02]  /*1b00*/  HFMA2 R7, -RZ, RZ, 0, 0 ;  /* 0x00000000ff077431 */ /* 0x000fe400000001ff */
[----:B------:R-:W-:-:S04]  /*1b10*/  IMAD.HI.U32 R9, P1, R5, R11, R8 ;  /* 0x0000000b05097227 */ /* 0x000fc80007820008 */
[CC--:B------:R-:W-:Y:S02]  /*1b20*/  IMAD R8, R5.reuse, R6.reuse, RZ ;  /* 0x0000000605087224 */ /* 0x0c0fe400078e02ff */
[----:B------:R-:W-:-:S03]  /*1b30*/  IMAD.HI.U32 R6, R5, R6, RZ ;  /* 0x0000000605067227 */ /* 0x000fc600078e00ff */
[----:B------:R-:W-:Y:S01]  /*1b40*/  IADD3 R9, P2, PT, R8, R9, RZ ;  /* 0x0000000908097210 */ /* 0x000fe20007f5e0ff */
[----:B------:R-:W-:-:S04]  /*1b50*/  IMAD.X R5, R6, 0x1, R5, P0 ;  /* 0x0000000106057824 */ /* 0x000fc800000e0605 */
[----:B------:R-:W-:Y:S01]  /*1b60*/  IMAD.HI.U32 R6, R9, R12, RZ ;  /* 0x0000000c09067227 */ /* 0x000fe200078e00ff */
[----:B------:R-:W-:-:S03]  /*1b70*/  IADD3.X R5, PT, PT, RZ, RZ, R5, P2, P1 ;  /* 0x000000ffff057210 */ /* 0x000fc600017e2405 */
[----:B------:R-:W-:-:S04]  /*1b80*/  IMAD.WIDE.U32 R6, R9, R10, R6 ;  /* 0x0000000a09067225 */ /* 0x000fc800078e0006 */
[C---:B------:R-:W-:Y:S02]  /*1b90*/  IMAD R9, R5.reuse, R10, RZ ;  /* 0x0000000a05097224 */ /* 0x040fe400078e02ff */
[----:B------:R-:W-:-:S04]  /*1ba0*/  IMAD.HI.U32 R6, P0, R5, R12, R6 ;  /* 0x0000000c05067227 */ /* 0x000fc80007800006 */
[----:B------:R-:W-:Y:S01]  /*1bb0*/  IMAD.HI.U32 R5, R5, R10, RZ ;  /* 0x0000000a05057227 */ /* 0x000fe200078e00ff */
[----:B------:R-:W-:-:S04]  /*1bc0*/  IADD3 R9, P1, PT, R9, R6, RZ ;  /* 0x0000000609097210 */ /* 0x000fc80007f3e0ff */
[----:B------:R-:W-:Y:S01]  /*1bd0*/  IADD3.X R5, PT, PT, R5, RZ, RZ, P0, !PT ;  /* 0x000000ff05057210 */ /* 0x000fe200007fe4ff */
[----:B------:R-:W-:-:S04]  /*1be0*/  IMAD.WIDE.U32 R6, R9, UR4, RZ ;  /* 0x0000000409067c25 */ /* 0x000fc8000f8e00ff */
[----:B------:R-:W-:Y:S01]  /*1bf0*/  IMAD.X R5, RZ, RZ, R5, P1 ;  /* 0x000000ffff057224 */ /* 0x000fe200008e0605 */
[----:B------:R-:W-:Y:S01]  /*1c00*/  IADD3 R12, P1, PT, -R6, R12, RZ ;  /* 0x0000000c060c7210 */ /* 0x000fe20007f3e1ff */
[C---:B------:R-:W-:Y:S01]  /*1c10*/  IMAD R8, R9.reuse, UR5, R7 ;  /* 0x0000000509087c24 */ /* 0x040fe2000f8e0207 */
[----:B------:R-:W-:Y:S02]  /*1c20*/  IADD3 R6, P2, PT, R9, 0x1, RZ ;  /* 0x0000000109067810 */ /* 0x000fe40007f5e0ff */
[----:B------:R-:W-:Y:S01]  /*1c30*/  ISETP.GE.U32.AND P0, PT, R12, UR4, PT ;  /* 0x000000040c007c0c */ /* 0x000fe2000bf06070 */
[----:B------:R-:W-:-:S05]  /*1c40*/  IMAD R8, R5, UR4, R8 ;  /* 0x0000000405087c24 */ /* 0x000fca000f8e0208 */
[----:B------:R-:W-:Y:S02]  /*1c50*/  IADD3.X R11, PT, PT, ~R8, R10, RZ, P1, !PT ;  /* 0x0000000a080b7210 */ /* 0x000fe40000ffe5ff */
[----:B------:R-:W-:Y:S02]  /*1c60*/  IADD3 R7, P1, PT, R12, -UR4, RZ ;  /* 0x800000040c077c10 */ /* 0x000fe4000ff3e0ff */
[C---:B------:R-:W-:Y:S02]  /*1c70*/  ISETP.GE.U32.AND.EX P0, PT, R11.reuse, UR5, PT, P0 ;  /* 0x000000050b007c0c */ /* 0x040fe4000bf06100 */
[----:B------:R-:W-:Y:S02]  /*1c80*/  IADD3.X R10, PT, PT, R11, ~UR5, RZ, P1, !PT ;  /* 0x800000050b0a7c10 */ /* 0x000fe40008ffe4ff */
[----:B------:R-:W-:Y:S02]  /*1c90*/  SEL R7, R7, R12, P0 ;  /* 0x0000000c07077207 */ /* 0x000fe40000000000 */
[----:B------:R-:W-:-:S02]  /*1ca0*/  IADD3.X R8, PT, PT, RZ, R5, RZ, P2, !PT ;  /* 0x00000005ff087210 */ /* 0x000fc400017fe4ff */
[----:B------:R-:W-:Y:S02]  /*1cb0*/  SEL R9, R6, R9, P0 ;  /* 0x0000000906097207 */ /* 0x000fe40000000000 */
[----:B------:R-:W-:Y:S02]  /*1cc0*/  SEL R10, R10, R11, P0 ;  /* 0x0000000b0a0a7207 */ /* 0x000fe40000000000 */
[----:B------:R-:W-:Y:S02]  /*1cd0*/  ISETP.GE.U32.AND P1, PT, R7, UR4, PT ;  /* 0x0000000407007c0c */ /* 0x000fe4000bf26070 */
[----:B------:R-:W-:Y:S02]  /*1ce0*/  SEL R6, R8, R5, P0 ;  /* 0x0000000508067207 */ /* 0x000fe40000000000 */
[----:B------:R-:W-:Y:S02]  /*1cf0*/  IADD3 R12, P2, PT, R9, 0x1, RZ ;  /* 0x00000001090c7810 */ /* 0x000fe40007f5e0ff */
[----:B------:R-:W-:-:S02]  /*1d00*/  ISETP.GE.U32.AND.EX P0, PT, R10, UR5, PT, P1 ;  /* 0x000000050a007c0c */ /* 0x000fc4000bf06110 */
[----:B------:R-:W-:Y:S01]  /*1d10*/  LOP3.LUT R7, R3, UR7, RZ, 0x3c, !PT ;  /* 0x0000000703077c12 */ /* 0x000fe2000f8e3cff */
[----:B------:R-:W-:Y:S01]  /*1d20*/  IMAD.X R13, RZ, RZ, R6, P2 ;  /* 0x000000ffff0d7224 */ /* 0x000fe200010e0606 */
[----:B------:R-:W-:Y:S02]  /*1d30*/  SEL R12, R12, R9, P0 ;  /* 0x000000090c0c7207 */ /* 0x000fe40000000000 */
[----:B------:R-:W-:Y:S02]  /*1d40*/  ISETP.GE.AND P1, PT, R7, RZ, PT ;  /* 0x000000ff0700720c */ /* 0x000fe40003f26270 */
[----:B------:R-:W-:Y:S02]  /*1d50*/  SEL R13, R13, R6, P0 ;  /* 0x000000060d0d7207 */ /* 0x000fe40000000000 */
[----:B------:R-:W-:Y:S02]  /*1d60*/  IADD3 R5, P2, PT, RZ, -R12, RZ ;  /* 0x8000000cff057210 */ /* 0x000fe40007f5e0ff */
[----:B------:R-:W-:-:S02]  /*1d70*/  ISETP.NE.U32.AND P0, PT, RZ, UR6, PT ;  /* 0x00000006ff007c0c */ /* 0x000fc4000bf05070 */
[-C--:B------:R-:W-:Y:S02]  /*1d80*/  IADD3.X R6, PT, PT, RZ, ~R13.reuse, RZ, P2, !PT ;  /* 0x8000000dff067210 */ /* 0x080fe400017fe4ff */
[----:B------:R-:W-:Y:S02]  /*1d90*/  SEL R12, R5, R12, !P1 ;  /* 0x0000000c050c7207 */ /* 0x000fe40004800000 */
[----:B------:R-:W-:Y:S02]  /*1da0*/  MOV R5, 0x0 ;  /* 0x0000000000057802 */ /* 0x000fe40000000f00 */
[----:B------:R-:W-:Y:S02]  /*1db0*/  ISETP.NE.AND.EX P0, PT, RZ, UR7, PT, P0 ;  /* 0x00000007ff007c0c */ /* 0x000fe4000bf05300 */
[----:B------:R-:W-:Y:S02]  /*1dc0*/  SEL R13, R6, R13, !P1 ;  /* 0x0000000d060d7207 */ /* 0x000fe40004800000 */
[----:B------:R-:W-:-:S02]  /*1dd0*/  SEL R12, R12, 0xffffffff, P0 ;  /* 0xffffffff0c0c7807 */ /* 0x000fc40000000000 */
[----:B------:R-:W-:Y:S01]  /*1de0*/  SEL R13, R13, 0xffffffff, P0 ;  /* 0xffffffff0d0d7807 */ /* 0x000fe20000000000 */
[----:B------:R-:W-:Y:S06]  /*1df0*/  RET.REL.NODEC R4 `(_Z20per_column_AB_kernelPlS_S_ll) ;  /* 0xffffffe004807950 */ /* 0x000fec0003c3ffff */
.L_x_22:
        /* <DEDUP_REMOVED lines=16> */
.L_x_36:


//--------------------- .text._Z17per_row_AB_kernelPlS_S_ll --------------------------
	.section	.text._Z17per_row_AB_kernelPlS_S_ll,"ax",@progbits
	.align	128
        .global         _Z17per_row_AB_kernelPlS_S_ll
        .type           _Z17per_row_AB_kernelPlS_S_ll,@function
        .size           _Z17per_row_AB_kernelPlS_S_ll,(.L_x_38 - _Z17per_row_AB_kernelPlS_S_ll)
        .other          _Z17per_row_AB_kernelPlS_S_ll,@"STO_CUDA_ENTRY STV_DEFAULT"
_Z17per_row_AB_kernelPlS_S_ll:
.text._Z17per_row_AB_kernelPlS_S_ll:
[----:B------:R-:W-:Y:S01]  /*0000*/  LDC R1, c[0x0][0x37c] ;  /* 0x0000df00ff017b82 */ /* 0x000fe20000000800 */
[----:B------:R-:W0:Y:S01]  /*0010*/  S2R R0, SR_TID.X ;  /* 0x0000000000007919 */ /* 0x000e220000002100 */
[----:B------:R-:W1:Y:S06]  /*0020*/  LDCU.64 UR10, c[0x0][0x3a0] ;  /* 0x00007400ff0a77ac */ /* 0x000e6c0008000a00 */
[----:B------:R-:W0:Y:S01]  /*0030*/  S2UR UR7, SR_CTAID.X ;  /* 0x00000000000779c3 */ /* 0x000e220000002500 */
[----:B------:R-:W1:Y:S07]  /*0040*/  LDCU.64 UR8, c[0x0][0x398] ;  /* 0x00007300ff0877ac */ /* 0x000e6e0008000a00 */
[----:B------:R-:W0:Y:S01]  /*0050*/  LDC R3, c[0x0][0x360] ;  /* 0x0000d800ff037b82 */ /* 0x000e220000000800 */
[----:B-1----:R-:W-:-:S02]  /*0060*/  UIMAD UR6, UR11, UR8, URZ ;  /* 0x000000080b0672a4 */ /* 0x002fc4000f8e02ff */
[----:B------:R-:W-:Y:S02]  /*0070*/  UIMAD.WIDE.U32 UR4, UR10, UR8, URZ ;  /* 0x000000080a0472a5 */ /* 0x000fe4000f8e00ff */
[----:B------:R-:W-:-:S04]  /*0080*/  UIMAD UR6, UR10, UR9, UR6 ;  /* 0x000000090a0672a4 */ /* 0x000fc8000f8e0206 */
[----:B------:R-:W-:Y:S01]  /*0090*/  UIADD3 UR5, UPT, UPT, UR5, UR6, URZ ;  /* 0x0000000605057290 */ /* 0x000fe2000fffe0ff */
[----:B0-----:R-:W-:-:S05]  /*00a0*/  IMAD R3, R3, UR7, R0 ;  /* 0x0000000703037c24 */ /* 0x001fca000f8e0200 */
[----:B------:R-:W-:Y:S02]  /*00b0*/  MOV R0, UR5 ;  /* 0x0000000500007c02 */ /* 0x000fe40008000f00 */
[----:B------:R-:W-:-:S04]  /*00c0*/  ISETP.LT.U32.AND P0, PT, R3, UR4, PT ;  /* 0x0000000403007c0c */ /* 0x000fc8000bf01070 */
[----:B------:R-:W-:-:S13]  /*00d0*/  ISETP.GT.AND.EX P0, PT, R0, RZ, PT, P0 ;  /* 0x000000ff0000720c */ /* 0x000fda0003f04300 */
[----:B------:R-:W-:Y:S05]  /*00e0*/  @!P0 EXIT ;  /* 0x000000000000894d */ /* 0x000fea0003800000 */
[----:B------:R-:W-:-:S09]  /*00f0*/  UISETP.NE.AND.EX UP0, UPT, UR11, URZ, UPT, !UPT ;  /* 0x000000ff0b00728c */ /* 0x000fd2000bf053f0 */
[----:B------:R-:W-:Y:S05]  /*0100*/  BRA.U UP0, `(.L_x_23) ;  /* 0x00000001004c7547 */ /* 0x000fea000b800000 */
        /* <DEDUP_REMOVED lines=9> */
[----:B------:R-:W-:-:S06]  /*01a0*/  IMAD.HI.U32 R2, R5, R7, R4 ;  /* 0x0000000705027227 */ /* 0x000fcc00078e0004 */
[----:B------:R-:W-:-:S05]  /*01b0*/  IMAD.HI.U32 R2, R2, R3, RZ ;  /* 0x0000000302027227 */ /* 0x000fca00078e00ff */
[----:B------:R-:W-:-:S05]  /*01c0*/  IADD3 R2, PT, PT, -R2, RZ, RZ ;  /* 0x000000ff02027210 */ /* 0x000fca0007ffe1ff */
[----:B------:R-:W-:-:S05]  /*01d0*/  IMAD R14, R2, UR10, R3 ;  /* 0x0000000a020e7c24 */ /* 0x000fca000f8e0203 */
[----:B------:R-:W-:-:S13]  /*01e0*/  ISETP.GE.U32.AND P0, PT, R14, UR10, PT ;  /* 0x0000000a0e007c0c */ /* 0x000fda000bf06070 */
[----:B------:R-:W-:-:S05]  /*01f0*/  @P0 VIADD R14, R14, -UR10 ;  /* 0x8000000a0e0e0c36 */ /* 0x000fca0008000000 */
[----:B------:R-:W-:-:S13]  /*0200*/  ISETP.GE.U32.AND P0, PT, R14, UR10, PT ;  /* 0x0000000a0e007c0c */ /* 0x000fda000bf06070 */
[----:B------:R-:W-:Y:S02]  /*0210*/  @P0 IADD3 R14, PT, PT, R14, -UR10, RZ ;  /* 0x8000000a0e0e0c10 */ /* 0x000fe4000fffe0ff */
[----:B------:R-:W-:Y:S01]  /*0220*/  @!P1 LOP3.LUT R14, RZ, UR10, RZ, 0x33, !PT ;  /* 0x0000000aff0e9c12 */ /* 0x000fe2000f8e33ff */
[----:B------:R-:W-:Y:S06]  /*0230*/  BRA `(.L_x_24) ;  /* 0x0000000000087947 */ /* 0x000fec0003800000 */
.L_x_23:
[----:B------:R-:W-:-:S07]  /*0240*/  MOV R0, 0x260 ;  /* 0x0000026000007802 */ /* 0x000fce0000000f00 */
[----:B------:R-:W-:Y:S05]  /*0250*/  CALL.REL.NOINC `($__internal_3_$__cuda_sm20_rem_s64) ;  /* 0x0000001000e07944 */ /* 0x000fea0003c00000 */
.L_x_24:
[----:B------:R-:W0:Y:S08]  /*0260*/  LDC.64 R4, c[0x0][0x3a0] ;  /* 0x0000e800ff047b82 */ /* 0x000e300000000a00 */
[----:B------:R-:W0:Y:S02]  /*0270*/  LDC.64 R6, c[0x0][0x398] ;  /* 0x0000e600ff067b82 */ /* 0x000e240000000a00 */
[----:B0-----:R-:W-:-:S04]  /*0280*/  ISETP.LT.U32.AND P0, PT, R4, R6, PT ;  /* 0x000000060400720c */ /* 0x001fc80003f01070 */
[----:B------:R-:W-:-:S04]  /*0290*/  ISETP.LT.AND.EX P0, PT, R5, R7, PT, P0 ;  /* 0x000000070500720c */ /* 0x000fc80003f01300 */
[----:B------:R-:W-:Y:S02]  /*02a0*/  SEL R0, R4, R6, P0 ;  /* 0x0000000604007207 */ /* 0x000fe40000000000 */
[----:B------:R-:W-:Y:S02]  /*02b0*/  SEL R2, R5, R7, P0 ;  /* 0x0000000705027207 */ /* 0x000fe40000000000 */
[----:B------:R-:W-:-:S04]  /*02c0*/  ISETP.GE.U32.AND P0, PT, R0, 0x1, PT ;  /* 0x000000010000780c */ /* 0x000fc80003f06070 */
[----:B------:R-:W-:-:S13]  /*02d0*/  ISETP.GE.AND.EX P0, PT, R2, RZ, PT, P0 ;  /* 0x000000ff0200720c */ /* 0x000fda0003f06300 */
[----:B------:R-:W-:Y:S05]  /*02e0*/  @!P0 EXIT ;  /* 0x000000000000894d */ /* 0x000fea0003800000 */
[----:B------:R-:W-:-:S13]  /*02f0*/  ISETP.NE.AND.EX P0, PT, R5, RZ, PT, !PT ;  /* 0x000000ff0500720c */ /* 0x000fda0003f053f0 */
[----:B------:R-:W-:Y:S05]  /*0300*/  @P0 BRA `(.L_x_25) ;  /* 0x0000000000500947 */ /* 0x000fea0003800000 */
[----:B------:R-:W0:Y:S01]  /*0310*/  I2F.U32.RP R0, R4 ;  /* 0x0000000400007306 */ /* 0x000e220000209000 */
[----:B------:R-:W-:-:S07]  /*0320*/  ISETP.NE.U32.AND P1, PT, R4, RZ, PT ;  /* 0x000000ff0400720c */ /* 0x000fce0003f25070 */
[----:B0-----:R-:W0:Y:S02]  /*0330*/  MUFU.RCP R0, R0 ;  /* 0x0000000000007308 */ /* 0x001e240000001000 */
[----:B0-----:R-:W-:-:S06]  /*0340*/  IADD3 R6, PT, PT, R0, 0xffffffe, RZ ;  /* 0x0ffffffe00067810 */ /* 0x001fcc0007ffe0ff */
[----:B------:R0:W1:Y:S02]  /*0350*/  F2I.FTZ.U32.TRUNC.NTZ R7, R6 ;  /* 0x0000000600077305 */ /* 0x000064000021f000 */
[----:B0-----:R-:W-:Y:S02]  /*0360*/  HFMA2 R6, -RZ, RZ, 0, 0 ;  /* 0x00000000ff067431 */ /* 0x001fe400000001ff */
[----:B-1----:R-:W-:-:S04]  /*0370*/  IMAD.MOV R5, RZ, RZ, -R7 ;  /* 0x000000ffff057224 */ /* 0x002fc800078e0a07 */
[----:B------:R-:W-:-:S04]  /*0380*/  IMAD R5, R5, R4, RZ ;  /* 0x0000000405057224 */ /* 0x000fc800078e02ff */
[----:B------:R-:W-:-:S04]  /*0390*/  IMAD.HI.U32 R2, R7, R5, R6 ;  /* 0x0000000507027227 */ /* 0x000fc800078e0006 */
[----:B------:R-:W-:Y:S02]  /*03a0*/  IMAD.MOV.U32 R5, RZ, RZ, RZ ;  /* 0x000000ffff057224 */ /* 0x000fe400078e00ff */
[----:B------:R-:W-:-:S04]  /*03b0*/  IMAD.HI.U32 R2, R2, R3, RZ ;  /* 0x0000000302027227 */ /* 0x000fc800078e00ff */
[----:B------:R-:W-:-:S04]  /*03c0*/  IMAD.MOV R2, RZ, RZ, -R2 ;  /* 0x000000ffff027224 */ /* 0x000fc800078e0a02 */
[----:B------:R-:W-:-:S05]  /*03d0*/  IMAD R7, R4, R2, R3 ;  /* 0x0000000204077224 */ /* 0x000fca00078e0203 */
[----:B------:R-:W-:-:S13]  /*03e0*/  ISETP.GE.U32.AND P0, PT, R7, R4, PT ;  /* 0x000000040700720c */ /* 0x000fda0003f06070 */
[----:B------:R-:W-:-:S04]  /*03f0*/  @P0 IADD3 R7, PT, PT, R7, -R4, RZ ;  /* 0x8000000407070210 */ /* 0x000fc80007ffe0ff */
[----:B------:R-:W-:-:S13]  /*0400*/  ISETP.GE.U32.AND P0, PT, R7, R4, PT ;  /* 0x000000040700720c */ /* 0x000fda0003f06070 */
[----:B------:R-:W-:Y:S01]  /*0410*/  @P0 IMAD.IADD R7, R7, 0x1, -R4 ;  /* 0x0000000107070824 */ /* 0x000fe200078e0a04 */
[----:B------:R-:W-:-:S04]  /*0420*/  @!P1 LOP3.LUT R7, RZ, R4, RZ, 0x33, !PT ;  /* 0x00000004ff079212 */ /* 0x000fc800078e33ff */
[----:B------:R-:W-:Y:S01]  /*0430*/  MOV R4, R7 ;  /* 0x0000000700047202 */ /* 0x000fe20000000f00 */
[----:B------:R-:W-:Y:S06]  /*0440*/  BRA `(.L_x_26) ;  /* 0x0000000000107947 */ /* 0x000fec0003800000 */
.L_x_25:
[----:B------:R-:W-:-:S07]  /*0450*/  MOV R0, 0x470 ;  /* 0x0000047000007802 */ /* 0x000fce0000000f00 */
[----:B------:R-:W-:Y:S05]  /*0460*/  CALL.REL.NOINC `($__internal_4_$__cuda_sm20_rem_u64) ;  /* 0x00000014006c7944 */ /* 0x000fea0003c00000 */
[----:B------:R-:W-:Y:S01]  /*0470*/  MOV R4, R2 ;  /* 0x0000000200047202 */ /* 0x000fe20000000f00 */
[----:B------:R-:W-:-:S07]  /*0480*/  IMAD.MOV.U32 R5, RZ, RZ, R7 ;  /* 0x000000ffff057224 */ /* 0x000fce00078e0007 */
.L_x_26:
[----:B------:R-:W0:Y:S01]  /*0490*/  LDC.64 R12, c[0x0][0x3a0] ;  /* 0x0000e800ff0c7b82 */ /* 0x000e220000000a00 */
[----:B------:R-:W-:Y:S01]  /*04a0*/  IADD3 R0, P0, PT, R3, -R4, RZ ;  /* 0x8000000403007210 */ /* 0x000fe20007f1e0ff */
[----:B------:R-:W1:Y:S03]  /*04b0*/  LDCU.64 UR10, c[0x0][0x358] ;  /* 0x00006b00ff0a77ac */ /* 0x000e660008000a00 */
[----:B------:R-:W-:Y:S01]  /*04c0*/  IADD3.X R2, PT, PT, RZ, ~R5, RZ, P0, !PT ;  /* 0x80000005ff027210 */ /* 0x000fe200007fe4ff */
[----:B------:R-:W-:Y:S01]  /*04d0*/  UMOV UR6, URZ ;  /* 0x000000ff00067c82 */ /* 0x000fe20008000000 */
[----:B------:R-:W-:Y:S01]  /*04e0*/  UMOV UR7, URZ ;  /* 0x000000ff00077c82 */ /* 0x000fe20008000000 */
[C-C-:B0-----:R-:W-:Y:S02]  /*04f0*/  SHF.L.U64.HI R3, R12.reuse, 0x6, R13.reuse ;  /* 0x000000060c037819 */ /* 0x141fe4000001020d */
[----:B-1----:R-:W-:-:S07]  /*0500*/  SHF.L.U64.HI R4, R12, 0x3, R13 ;  /* 0x000000030c047819 */ /* 0x002fce000001020d */
.L_x_32:
[----:B0-----:R-:W0:Y:S01]  /*0510*/  LDC.64 R10, c[0x0][0x3a0] ;  /* 0x0000e800ff0a7b82 */ /* 0x001e220000000a00 */
[----:B-1----:R-:W1:Y:S01]  /*0520*/  LDCU.64 UR14, c[0x0][0x398] ;  /* 0x00007300ff0e77ac */ /* 0x002e620008000a00 */
[----:B------:R-:W-:Y:S02]  /*0530*/  IADD3 R5, P0, PT, R0, UR6, RZ ;  /* 0x0000000600057c10 */ /* 0x000fe4000ff1e0ff */
[----:B------:R-:W-:Y:S01]  /*0540*/  IADD3 R7, P1, PT, R14, R0, RZ ;  /* 0x000000000e077210 */ /* 0x000fe20007f3e0ff */
[----:B--2---:R-:W2:Y:S01]  /*0550*/  LDCU.64 UR8, c[0x0][0x380] ;  /* 0x00007000ff0877ac */ /* 0x004ea20008000a00 */
[----:B---3--:R-:W-:Y:S01]  /*0560*/  IADD3.X R16, PT, PT, R2, UR7, RZ, P0, !PT ;  /* 0x0000000702107c10 */ /* 0x008fe200087fe4ff */
[----:B------:R-:W-:Y:S01]  /*0570*/  UMOV UR4, UR6 ;  /* 0x0000000600047c82 */ /* 0x000fe20008000000 */
[----:B------:R-:W-:Y:S01]  /*0580*/  UIADD3 UR6, UP0, UPT, UR6, 0x1, URZ ;  /* 0x0000000106067890 */ /* 0x000fe2000ff1e0ff */
[----:B------:R-:W-:Y:S01]  /*0590*/  IMAD.X R9, R15, 0x1, R2, P1 ;  /* 0x000000010f097824 */ /* 0x000fe200008e0602 */
[----:B------:R-:W-:-:S02]  /*05a0*/  UMOV UR5, UR7 ;  /* 0x0000000700057c82 */ /* 0x000fc40008000000 */
[----:B------:R-:W-:Y:S02]  /*05b0*/  UIADD3.X UR7, UPT, UPT, URZ, UR7, URZ, UP0, !UPT ;  /* 0x00000007ff077290 */ /* 0x000fe400087fe4ff */
[----:B-1----:R-:W-:-:S04]  /*05c0*/  UISETP.GE.U32.AND UP0, UPT, UR14, 0x8, UPT ;  /* 0x000000080e00788c */ /* 0x002fc8000bf06070 */
[----:B------:R-:W-:Y:S01]  /*05d0*/  UISETP.GE.U32.AND.EX UP0, UPT, UR15, URZ, UPT, UP0 ;  /* 0x000000ff0f00728c */ /* 0x000fe2000bf06100 */
[-C--:B0-----:R-:W-:Y:S01]  /*05e0*/  IMAD R6, R9, R10.reuse, RZ ;  /* 0x0000000a09067224 */ /* 0x081fe200078e02ff */
[----:B--2---:R-:W-:Y:S02]  /*05f0*/  LEA R8, P1, R5, UR8, 0x3 ;  /* 0x0000000805087c11 */ /* 0x004fe4000f8218ff */
[----:B------:R-:W-:Y:S01]  /*0600*/  ISETP.NE.U32.AND P0, PT, R10, UR6, PT ;  /* 0x000000060a007c0c */ /* 0x000fe2000bf05070 */
[----:B------:R-:W-:Y:S01]  /*0610*/  IMAD R13, R7, R11, R6 ;  /* 0x0000000b070d7224 */ /* 0x000fe200078e0206 */
[----:B------:R-:W-:Y:S01]  /*0620*/  LEA.HI.X R9, R5, UR9, R16, 0x3, P1 ;  /* 0x0000000905097c11 */ /* 0x000fe200088f1c10 */
[----:B------:R-:W-:Y:S01]  /*0630*/  IMAD.WIDE.U32 R6, R7, R10, UR4 ;  /* 0x0000000407067e25 */ /* 0x000fe2000f8e000a */
[----:B------:R-:W-:Y:S01]  /*0640*/  ISETP.NE.AND.EX P0, PT, R11, UR7, PT, P0 ;  /* 0x000000070b007c0c */ /* 0x000fe2000bf05300 */
[----:B------:R-:W-:Y:S01]  /*0650*/  UMOV UR4, URZ ;  /* 0x000000ff00047c82 */ /* 0x000fe20008000000 */
[----:B------:R-:W-:-:S02]  /*0660*/  UMOV UR5, URZ ;  /* 0x000000ff00057c82 */ /* 0x000fc40008000000 */
[----:B------:R-:W-:Y:S01]  /*0670*/  IADD3 R5, PT, PT, R7, R13, RZ ;  /* 0x0000000d07057210 */ /* 0x000fe20007ffe0ff */
[----:B------:R-:W-:Y:S08]  /*0680*/  BRA.U !UP0, `(.L_x_27) ;  /* 0x0000000508a47547 */ /* 0x000ff0000b800000 */
[----:B------:R-:W0:Y:S01]  /*0690*/  LDCU.64 UR4, c[0x0][0x388] ;  /* 0x00007100ff0477ac */ /* 0x000e220008000a00 */
[----:B------:R-:W1:Y:S01]  /*06a0*/  LDCU.64 UR8, c[0x0][0x398] ;  /* 0x00007300ff0877ac */ /* 0x000e620008000a00 */
[----:B------:R-:W2:Y:S01]  /*06b0*/  LDCU.64 UR12, c[0x0][0x390] ;  /* 0x00007200ff0c77ac */ /* 0x000ea20008000a00 */
[----:B0-----:R-:W-:Y:S01]  /*06c0*/  LEA R24, P1, R14, UR4, 0x3 ;  /* 0x000000040e187c11 */ /* 0x001fe2000f8218ff */
[----:B------:R-:W-:-:S03]  /*06d0*/  UMOV UR4, URZ ;  /* 0x000000ff00047c82 */ /* 0x000fc60008000000 */
[----:B------:R-:W-:Y:S01]  /*06e0*/  LEA.HI.X R13, R14, UR5, R15, 0x3, P1 ;  /* 0x000000050e0d7c11 */ /* 0x000fe200088f1c0f */
[----:B-1----:R-:W-:Y:S02]  /*06f0*/  ULOP3.LUT UR8, UR8, 0xfffffff8, URZ, 0xc0, !UPT ;  /* 0xfffffff808087892 */ /* 0x002fe4000f8ec0ff */
[----:B------:R-:W-:Y:S01]  /*0700*/  ULOP3.LUT UR9, UR9, 0x7fffffff, URZ, 0xc0, !UPT ;  /* 0x7fffffff09097892 */ /* 0x000fe2000f8ec0ff */
[----:B--2---:R-:W-:-:S11]  /*0710*/  UMOV UR5, URZ ;  /* 0x000000ff00057c82 */ /* 0x004fd60008000000 */
.L_x_28:
[----:B------:R-:W-:Y:S01]  /*0720*/  IMAD.MOV.U32 R25, RZ, RZ, R13 ;  /* 0x000000ffff197224 */ /* 0x000fe200078e000d */
[----:B0-----:R-:W2:Y:S04]  /*0730*/  LDG.E.64 R16, desc[UR10][R8.64] ;  /* 0x0000000a08107981 */ /* 0x001ea8000c1e1b00 */
[----:B------:R0:W2:Y:S01]  /*0740*/  LDG.E.64 R26, desc[UR10][R24.64] ;  /* 0x0000000a181a7981 */ /* 0x0000a2000c1e1b00 */
[----:B------:R-:W-:Y:S01]  /*0750*/  IMAD R21, R5, UR14, RZ ;  /* 0x0000000e05157c24 */ /* 0x000fe2000f8e02ff */
[----:B------:R-:W-:Y:S01]  /*0760*/  MOV R18, UR4 ;  /* 0x0000000400127c02 */ /* 0x000fe20008000f00 */
[----:B------:R-:W-:Y:S02]  /*0770*/  IMAD.U32 R19, RZ, RZ, UR5 ;  /* 0x00000005ff137e24 */ /* 0x000fe4000f8e00ff */
[----:B------:R-:W-:-:S02]  /*0780*/  IMAD R23, R6, UR15, R21 ;  /* 0x0000000f06177c24 */ /* 0x000fc4000f8e0215 */
[----:B------:R-:W-:-:S04]  /*0790*/  IMAD.WIDE.U32 R18, R6, UR14, R18 ;  /* 0x0000000e06127c25 */ /* 0x000fc8000f8e0012 */
[----:B0-----:R-:W-:Y:S02]  /*07a0*/  IMAD.SHL.U32 R25, R12, 0x8, RZ ;  /* 0x000000080c197824 */ /* 0x001fe400078e00ff */
[----:B--2---:R-:W-:-:S04]  /*07b0*/  IMAD R21, R27, R16, RZ ;  /* 0x000000101b157224 */ /* 0x004fc800078e02ff */
[----:B------:R-:W-:Y:S01]  /*07c0*/  IMAD R21, R17, R26, R21 ;  /* 0x0000001a11157224 */ /* 0x000fe200078e0215 */
[----:B------:R-:W-:Y:S01]  /*07d0*/  IADD3 R17, PT, PT, R19, R23, RZ ;  /* 0x0000001713117210 */ /* 0x000fe20007ffe0ff */
[----:B------:R-:W-:Y:S01]  /*07e0*/  IMAD.WIDE.U32 R26, R26, R16, RZ ;  /* 0x000000101a1a7225 */ /* 0x000fe200078e00ff */
[----:B------:R-:W-:-:S04]  /*07f0*/  LEA R16, P1, R18, UR12, 0x3 ;  /* 0x0000000c12107c11 */ /* 0x000fc8000f8218ff */
[----:B------:R-:W-:Y:S02]  /*0800*/  LEA.HI.X R17, R18, UR13, R17, 0x3, P1 ;  /* 0x0000000d12117c11 */ /* 0x000fe400088f1c11 */
[----:B------:R-:W-:Y:S02]  /*0810*/  IADD3 R18, P1, PT, R24, R25, RZ ;  /* 0x0000001918127210 */ /* 0x000fe40007f3e0ff */
[----:B------:R-:W-:-:S03]  /*0820*/  IADD3 R27, PT, PT, R27, R21, RZ ;  /* 0x000000151b1b7210 */ /* 0x000fc60007ffe0ff */
[----:B------:R-:W-:Y:S02]  /*0830*/  IMAD.X R19, R13, 0x1, R4, P1 ;  /* 0x000000010d137824 */ /* 0x000fe400008e0604 */
[----:B------:R0:W-:Y:S04]  /*0840*/  STG.E.64 desc[UR10][R16.64], R26 ;  /* 0x0000001a10007986 */ /* 0x0001e8000c101b0a */
[----:B------:R-:W2:Y:S04]  /*0850*/  LDG.E.64 R20, desc[UR10][R18.64] ;  /* 0x0000000a12147981 */ /* 0x000ea8000c1e1b00 */
[----:B------:R-:W2:Y:S02]  /*0860*/  LDG.E.64 R22, desc[UR10][R8.64] ;  /* 0x0000000a08167981 */ /* 0x000ea4000c1e1b00 */
[----:B--2---:R-:W-:-:S04]  /*0870*/  IMAD R21, R21, R22, RZ ;  /* 0x0000001615157224 */ /* 0x004fc800078e02ff */
[----:B------:R-:W-:Y:S02]  /*0880*/  IMAD R23, R23, R20, R21 ;  /* 0x0000001417177224 */ /* 0x000fe400078e0215 */
[----:B------:R-:W-:Y:S01]  /*0890*/  IMAD.WIDE.U32 R20, R20, R22, RZ ;  /* 0x0000001614147225 */ /* 0x000fe200078e00ff */
[----:B------:R-:W-:-:S04]  /*08a0*/  IADD3 R22, P1, PT, R18, R25, RZ ;  /* 0x0000001912167210 */ /* 0x000fc80007f3e0ff */
[----:B------:R-:W-:Y:S01]  /*08b0*/  IADD3 R29, PT, PT, R21, R23, RZ ;  /* 0x00000017151d7210 */ /* 0x000fe20007ffe0ff */
[----:B------:R-:W-:Y:S01]  /*08c0*/  IMAD.X R23, R19, 0x1, R4, P1 ;  /* 0x0000000113177824 */ /* 0x000fe200008e0604 */
[----:B------:R-:W-:-:S05]  /*08d0*/  MOV R28, R20 ;  /* 0x00000014001c7202 */ /* 0x000fca0000000f00 */
[----:B------:R1:W-:Y:S04]  /*08e0*/  STG.E.64 desc[UR10][R16.64+0x8], R28 ;  /* 0x0000081c10007986 */ /* 0x0003e8000c101b0a */
[----:B------:R-:W2:Y:S04]  /*08f0*/  LDG.E.64 R20, desc[UR10][R22.64] ;  /* 0x0000000a16147981 */ /* 0x000ea8000c1e1b00 */
[----:B------:R-:W2:Y:S02]  /*0900*/  LDG.E.64 R18, desc[UR10][R8.64] ;  /* 0x0000000a08127981 */ /* 0x000ea4000c1e1b00 */
[----:B--2---:R-:W-:-:S04]  /*0910*/  IMAD R21, R21, R18, RZ ;  /* 0x0000001215157224 */ /* 0x004fc800078e02ff */
[----:B------:R-:W-:Y:S02]  /*0920*/  IMAD R21, R19, R20, R21 ;  /* 0x0000001413157224 */ /* 0x000fe400078e0215 */
[----:B------:R-:W-:Y:S01]  /*0930*/  IMAD.WIDE.U32 R18, R20, R18, RZ ;  /* 0x0000001214127225 */ /* 0x000fe200078e00ff */
[----:B------:R-:W-:-:S03]  /*0940*/  IADD3 R20, P1, PT, R22, R25, RZ ;  /* 0x0000001916147210 */ /* 0x000fc60007f3e0ff */
[----:B0-----:R-:W-:Y:S01]  /*0950*/  IMAD.IADD R27, R19, 0x1, R21 ;  /* 0x00000001131b7824 */ /* 0x001fe200078e0215 */
[----:B------:R-:W-:Y:S01]  /*0960*/  IADD3.X R21, PT, PT, R23, R4, RZ, P1, !PT ;  /* 0x0000000417157210 */ /* 0x000fe20000ffe4ff */
[----:B------:R-:W-:-:S05]  /*0970*/  IMAD.MOV.U32 R26, RZ, RZ, R18 ;  /* 0x000000ffff1a7224 */ /* 0x000fca00078e0012 */
[----:B------:R0:W-:Y:S04]  /*0980*/  STG.E.64 desc[UR10][R16.64+0x10], R26 ;  /* 0x0000101a10007986 */ /* 0x0001e8000c101b0a */
[----:B------:R-:W2:Y:S04]  /*0990*/  LDG.E.64 R18, desc[UR10][R20.64] ;  /* 0x0000000a14127981 */ /* 0x000ea8000c1e1b00 */
[----:B------:R-:W2:Y:S02]  /*09a0*/  LDG.E.64 R22, desc[UR10][R8.64] ;  /* 0x0000000a08167981 */ /* 0x000ea4000c1e1b00 */
[----:B--2---:R-:W-:-:S04]  /*09b0*/  IMAD R19, R19, R22, RZ ;  /* 0x0000001613137224 */ /* 0x004fc800078e02ff */
[----:B------:R-:W-:Y:S02]  /*09c0*/  IMAD R23, R23, R18, R19 ;  /* 0x0000001217177224 */ /* 0x000fe400078e0213 */
[----:B------:R-:W-:Y:S01]  /*09d0*/  IMAD.WIDE.U32 R18, R18, R22, RZ ;  /* 0x0000001612127225 */ /* 0x000fe200078e00ff */
[----:B------:R-:W-:-:S04]  /*09e0*/  IADD3 R22, P1, PT, R20, R25, RZ ;  /* 0x0000001914167210 */ /* 0x000fc80007f3e0ff */
[----:B-1----:R-:W-:Y:S01]  /*09f0*/  IADD3 R29, PT, PT, R19, R23, RZ ;  /* 0x00000017131d7210 */ /* 0x002fe20007ffe0ff */
[----:B------:R-:W-:Y:S01]  /*0a00*/  IMAD.X R23, R21, 0x1, R4, P1 ;  /* 0x0000000115177824 */ /* 0x000fe200008e0604 */
[----:B------:R-:W-:-:S05]  /*0a10*/  MOV R28, R18 ;  /* 0x00000012001c7202 */ /* 0x000fca0000000f00 */
[----:B------:R-:W-:Y:S04]  /*0a20*/  STG.E.64 desc[UR10][R16.64+0x18], R28 ;  /* 0x0000181c10007986 */ /* 0x000fe8000c101b0a */
        /* <DEDUP_REMOVED lines=17> */
[----:B------:R-:W-:-:S04]  /*0b40*/  IMAD.X R23, R21, 0x1, R4, P1 ;  /* 0x0000000115177824 */ /* 0x000fc800008e0604 */
[----:B------:R1:W-:Y:S04]  /*0b50*/  STG.E.64 desc[UR10][R16.64+0x28], R18 ;  /* 0x0000281210007986 */ /* 0x0003e8000c101b0a */
[----:B0-----:R-:W2:Y:S04]  /*0b60*/  LDG.E.64 R26, desc[UR10][R22.64] ;  /* 0x0000000a161a7981 */ /* 0x001ea8000c1e1b00 */
[----:B------:R-:W2:Y:S01]  /*0b70*/  LDG.E.64 R20, desc[UR10][R8.64] ;  /* 0x0000000a08147981 */ /* 0x000ea2000c1e1b00 */
[----:B------:R-:W-:-:S04]  /*0b80*/  IADD3 R28, P1, PT, R22, R25, RZ ;  /* 0x00000019161c7210 */ /* 0x000fc80007f3e0ff */
[----:B------:R-:W-:Y:S01]  /*0b90*/  IADD3.X R29, PT, PT, R23, R4, RZ, P1, !PT ;  /* 0x00000004171d7210 */ /* 0x000fe20000ffe4ff */
[----:B--2---:R-:W-:-:S04]  /*0ba0*/  IMAD R25, R27, R20, RZ ;  /* 0x000000141b197224 */ /* 0x004fc800078e02ff */
[----:B------:R-:W-:Y:S02]  /*0bb0*/  IMAD R25, R21, R26, R25 ;  /* 0x0000001a15197224 */ /* 0x000fe400078e0219 */
[----:B------:R-:W-:-:S04]  /*0bc0*/  IMAD.WIDE.U32 R20, R26, R20, RZ ;  /* 0x000000141a147225 */ /* 0x000fc800078e00ff */
[----:B------:R-:W-:-:S05]  /*0bd0*/  IMAD.IADD R21, R21, 0x1, R25 ;  /* 0x0000000115157824 */ /* 0x000fca00078e0219 */
[----:B------:R0:W-:Y:S04]  /*0be0*/  STG.E.64 desc[UR10][R16.64+0x30], R20 ;  /* 0x0000301410007986 */ /* 0x0001e8000c101b0a */
[----:B------:R-:W2:Y:S04]  /*0bf0*/  LDG.E.64 R28, desc[UR10][R28.64] ;  /* 0x0000000a1c1c7981 */ /* 0x000ea8000c1e1b00 */
[----:B-1----:R-:W2:Y:S01]  /*0c00*/  LDG.E.64 R18, desc[UR10][R8.64] ;  /* 0x0000000a08127981 */ /* 0x002ea2000c1e1b00 */
[----:B------:R-:W-:Y:S01]  /*0c10*/  UIADD3 UR8, UP0, UPT, UR8, -0x8, URZ ;  /* 0xfffffff808087890 */ /* 0x000fe2000ff1e0ff */
[----:B------:R-:W-:Y:S01]  /*0c20*/  LEA R24, P1, R12, R24, 0x6 ;  /* 0x000000180c187211 */ /* 0x000fe200078230ff */
[----:B------:R-:W-:-:S02]  /*0c30*/  UIADD3 UR4, UP1, UPT, UR4, 0x8, URZ ;  /* 0x0000000804047890 */ /* 0x000fc4000ff3e0ff */
[----:B------:R-:W-:Y:S02]  /*0c40*/  UIADD3.X UR9, UPT, UPT, UR9, -0x1, URZ, UP0, !UPT ;  /* 0xffffffff09097890 */ /* 0x000fe400087fe4ff */
[----:B------:R-:W-:Y:S01]  /*0c50*/  UISETP.NE.U32.AND UP0, UPT, UR8, URZ, UPT ;  /* 0x000000ff0800728c */ /* 0x000fe2000bf05070 */
[----:B------:R-:W-:Y:S01]  /*0c60*/  IMAD.X R13, R13, 0x1, R3, P1 ;  /* 0x000000010d0d7824 */ /* 0x000fe200008e0603 */
[----:B------:R-:W-:Y:S02]  /*0c70*/  UIADD3.X UR5, UPT, UPT, URZ, UR5, URZ, UP1, !UPT ;  /* 0x00000005ff057290 */ /* 0x000fe40008ffe4ff */
[----:B------:R-:W-:Y:S01]  /*0c80*/  UISETP.NE.AND.EX UP0, UPT, UR9, URZ, UPT, UP0 ;  /* 0x000000ff0900728c */ /* 0x000fe2000bf05300 */
[----:B--2---:R-:W-:-:S04]  /*0c90*/  IMAD R23, R29, R18, RZ ;  /* 0x000000121d177224 */ /* 0x004fc800078e02ff */
[----:B------:R-:W-:Y:S02]  /*0ca0*/  IMAD R23, R19, R28, R23 ;  /* 0x0000001c13177224 */ /* 0x000fe400078e0217 */
[----:B------:R-:W-:-:S05]  /*0cb0*/  IMAD.WIDE.U32 R18, R28, R18, RZ ;  /* 0x000000121c127225 */ /* 0x000fca00078e00ff */
[----:B------:R-:W-:-:S05]  /*0cc0*/  IADD3 R19, PT, PT, R19, R23, RZ ;  /* 0x0000001713137210 */ /* 0x000fca0007ffe0ff */
[----:B------:R0:W-:Y:S01]  /*0cd0*/  STG.E.64 desc[UR10][R16.64+0x38], R18 ;  /* 0x0000381210007986 */ /* 0x0001e2000c101b0a */
[----:B------:R-:W-:Y:S05]  /*0ce0*/  BRA.U UP0, `(.L_x_28) ;  /* 0xfffffff9008c7547 */ /* 0x000fea000b83ffff */
[----:B------:R-:W1:Y:S02]  /*0cf0*/  LDCU.64 UR4, c[0x0][0x398] ;  /* 0x00007300ff0477ac */ /* 0x000e640008000a00 */
[----:B-1----:R-:W-:Y:S02]  /*0d00*/  ULOP3.LUT UR4, UR4, 0xfffffff8, URZ, 0xc0, !UPT ;  /* 0xfffffff804047892 */ /* 0x002fe4000f8ec0ff */
[----:B------:R-:W-:-:S12]  /*0d10*/  ULOP3.LUT UR5, UR5, 0x7fffffff, URZ, 0xc0, !UPT ;  /* 0x7fffffff05057892 */ /* 0x000fd8000f8ec0ff */
.L_x_27:
[----:B------:R-:W1:Y:S02]  /*0d20*/  LDCU UR9, c[0x0][0x398] ;  /* 0x00007300ff0977ac */ /* 0x000e640008000800 */
[----:B-1----:R-:W-:-:S04]  /*0d30*/  ULOP3.LUT UR8, UR9, 0x7, URZ, 0xc0, !UPT ;  /* 0x0000000709087892 */ /* 0x002fc8000f8ec0ff */
        /* <DEDUP_REMOVED lines=11> */
[----:B------:R-:W1:Y:S01]  /*0df0*/  LDCU.64 UR12, c[0x0][0x388] ;  /* 0x00007100ff0c77ac */ /* 0x000e620008000a00 */
[----:B0-----:R-:W-:Y:S01]  /*0e00*/  MOV R16, R14 ;  /* 0x0000000e00107202 */ /* 0x001fe20000000f00 */
[C---:B------:R-:W-:Y:S02]  /*0e10*/  IMAD R18, R10.reuse, UR5, RZ ;  /* 0x000000050a127c24 */ /* 0x040fe4000f8e02ff */
[----:B------:R-:W-:Y:S02]  /*0e20*/  IMAD.MOV.U32 R17, RZ, RZ, R15 ;  /* 0x000000ffff117224 */ /* 0x000fe400078e000f */
[----:B------:R-:W-:Y:S02]  /*0e30*/  IMAD R13, R11, UR4, R18 ;  /* 0x000000040b0d7c24 */ /* 0x000fe4000f8e0212 */
[----:B------:R-:W-:-:S05]  /*0e40*/  IMAD.WIDE.U32 R16, R10, UR4, R16 ;  /* 0x000000040a107c25 */ /* 0x000fca000f8e0010 */
[----:B------:R-:W-:Y:S02]  /*0e50*/  IADD3 R13, PT, PT, R17, R13, RZ ;  /* 0x0000000d110d7210 */ /* 0x000fe40007ffe0ff */
[----:B-1----:R-:W-:-:S04]  /*0e60*/  LEA R22, P1, R16, UR12, 0x3 ;  /* 0x0000000c10167c11 */ /* 0x002fc8000f8218ff */
[----:B------:R-:W-:Y:S01]  /*0e70*/  LEA.HI.X R23, R16, UR13, R13, 0x3, P1 ;  /* 0x0000000d10177c11 */ /* 0x000fe200088f1c0d */
[----:B------:R-:W0:Y:S01]  /*0e80*/  LDCU.64 UR12, c[0x0][0x390] ;  /* 0x00007200ff0c77ac */ /* 0x000e220008000a00 */
[----:B------:R-:W2:Y:S04]  /*0e90*/  LDG.E.64 R16, desc[UR10][R8.64] ;  /* 0x0000000a08107981 */ /* 0x000ea8000c1e1b00 */
[----:B------:R-:W2:Y:S01]  /*0ea0*/  LDG.E.64 R20, desc[UR10][R22.64] ;  /* 0x0000000a16147981 */ /* 0x000ea2000c1e1b00 */
[----:B------:R-:W-:Y:S01]  /*0eb0*/  MOV R19, UR5 ;  /* 0x0000000500137c02 */ /* 0x000fe20008000f00 */
[----:B------:R-:W-:Y:S02]  /*0ec0*/  IMAD.U32 R18, RZ, RZ, UR4 ;  /* 0x00000004ff127e24 */ /* 0x000fe4000f8e00ff */
[----:B------:R-:W-:-:S02]  /*0ed0*/  IMAD R25, R5, UR14, RZ ;  /* 0x0000000e05197c24 */ /* 0x000fc4000f8e02ff */
[----:B------:R-:W-:-:S04]  /*0ee0*/  IMAD.WIDE.U32 R18, R6, UR14, R18 ;  /* 0x0000000e06127c25 */ /* 0x000fc8000f8e0012 */
[----:B------:R-:W-:Y:S02]  /*0ef0*/  IMAD R25, R6, UR15, R25 ;  /* 0x0000000f06197c24 */ /* 0x000fe4000f8e0219 */
[----:B------:R-:W-:-:S03]  /*0f00*/  IMAD.SHL.U32 R13, R12, 0x8, RZ ;  /* 0x000000080c0d7824 */ /* 0x000fc600078e00ff */
[----:B------:R-:W-:Y:S02]  /*0f10*/  IADD3 R25, PT, PT, R25, R19, RZ ;  /* 0x0000001319197210 */ /* 0x000fe40007ffe0ff */
[----:B------:R-:W-:Y:S01]  /*0f20*/  IADD3 R24, P2, PT, R22, R13, RZ ;  /* 0x0000000d16187210 */ /* 0x000fe20007f5e0ff */
[----:B--2---:R-:W-:-:S04]  /*0f30*/  IMAD R27, R21, R16, RZ ;  /* 0x00000010151b7224 */ /* 0x004fc800078e02ff */
[----:B------:R-:W-:Y:S02]  /*0f40*/  IMAD R27, R17, R20, R27 ;  /* 0x00000014111b7224 */ /* 0x000fe400078e021b */
[----:B------:R-:W-:Y:S01]  /*0f50*/  IMAD.WIDE.U32 R20, R20, R16, RZ ;  /* 0x0000001014147225 */ /* 0x000fe200078e00ff */
[----:B0-----:R-:W-:-:S03]  /*0f60*/  LEA R16, P1, R18, UR12, 0x3 ;  /* 0x0000000c12107c11 */ /* 0x001fc6000f8218ff */
[----:B------:R-:W-:Y:S01]  /*0f70*/  IMAD.IADD R27, R21, 0x1, R27 ;  /* 0x00000001151b7824 */ /* 0x000fe200078e021b */
[----:B------:R-:W-:Y:S02]  /*0f80*/  LEA.HI.X R17, R18, UR13, R25, 0x3, P1 ;  /* 0x0000000d12117c11 */ /* 0x000fe400088f1c19 */
[----:B------:R-:W-:Y:S02]  /*0f90*/  MOV R26, R20 ;  /* 0x00000014001a7202 */ /* 0x000fe40000000f00 */
[----:B------:R-:W-:-:S03]  /*0fa0*/  IADD3.X R25, PT, PT, R23, R4, RZ, P2, !PT ;  /* 0x0000000417197210 */ /* 0x000fc600017fe4ff */
[----:B------:R0:W-:Y:S04]  /*0fb0*/  STG.E.64 desc[UR10][R16.64], R26 ;  /* 0x0000001a10007986 */ /* 0x0001e8000c101b0a */
[----:B------:R-:W2:Y:S04]  /*0fc0*/  LDG.E.64 R18, desc[UR10][R24.64] ;  /* 0x0000000a18127981 */ /* 0x000ea8000c1e1b00 */
[----:B------:R-:W2:Y:S01]  /*0fd0*/  LDG.E.64 R20, desc[UR10][R8.64] ;  /* 0x0000000a08147981 */ /* 0x000ea2000c1e1b00 */
[----:B------:R-:W-:-:S04]  /*0fe0*/  IADD3 R22, P1, PT, R24, R13, RZ ;  /* 0x0000000d18167210 */ /* 0x000fc80007f3e0ff */
[----:B------:R-:W-:Y:S01]  /*0ff0*/  IADD3.X R23, PT, PT, R25, R4, RZ, P1, !PT ;  /* 0x0000000419177210 */ /* 0x000fe20000ffe4ff */
[----:B--2---:R-:W-:-:S04]  /*1000*/  IMAD R19, R19, R20, RZ ;  /* 0x0000001413137224 */ /* 0x004fc800078e02ff */
[----:B------:R-:W-:Y:S02]  /*1010*/  IMAD R29, R21, R18, R19 ;  /* 0x00000012151d7224 */ /* 0x000fe400078e0213 */
[----:B------:R-:W-:-:S04]  /*1020*/  IMAD.WIDE.U32 R18, R18, R20, RZ ;  /* 0x0000001412127225 */ /* 0x000fc800078e00ff */
[----:B------:R-:W-:Y:S01]  /*1030*/  IMAD.IADD R29, R19, 0x1, R29 ;  /* 0x00000001131d7824 */ /* 0x000fe200078e021d */
[----:B------:R-:W-:-:S05]  /*1040*/  MOV R28, R18 ;  /* 0x00000012001c7202 */ /* 0x000fca0000000f00 */
[----:B------:R1:W-:Y:S04]  /*1050*/  STG.E.64 desc[UR10][R16.64+0x8], R28 ;  /* 0x0000081c10007986 */ /* 0x0003e8000c101b0a */
[----:B------:R-:W2:Y:S04]  /*1060*/  LDG.E.64 R18, desc[UR10][R22.64] ;  /* 0x0000000a16127981 */ /* 0x000ea8000c1e1b00 */
[----:B------:R-:W2:Y:S01]  /*1070*/  LDG.E.64 R20, desc[UR10][R8.64] ;  /* 0x0000000a08147981 */ /* 0x000ea2000c1e1b00 */
[----:B------:R-:W-:-:S04]  /*1080*/  IADD3 R24, P1, PT, R22, R13, RZ ;  /* 0x0000000d16187210 */ /* 0x000fc80007f3e0ff */
[----:B------:R-:W-:Y:S01]  /*1090*/  IADD3.X R25, PT, PT, R23, R4, RZ, P1, !PT ;  /* 0x0000000417197210 */ /* 0x000fe20000ffe4ff */
[----:B--2---:R-:W-:-:S04]  /*10a0*/  IMAD R19, R19, R20, RZ ;  /* 0x0000001413137224 */ /* 0x004fc800078e02ff */
[----:B0-----:R-:W-:Y:S02]  /*10b0*/  IMAD R27, R21, R18, R19 ;  /* 0x00000012151b7224 */ /* 0x001fe400078e0213 */
[----:B------:R-:W-:-:S04]  /*10c0*/  IMAD.WIDE.U32 R18, R18, R20, RZ ;  /* 0x0000001412127225 */ /* 0x000fc800078e00ff */
[----:B------:R-:W-:Y:S01]  /*10d0*/  IMAD.IADD R27, R19, 0x1, R27 ;  /* 0x00000001131b7824 */ /* 0x000fe200078e021b */
[----:B------:R-:W-:-:S05]  /*10e0*/  MOV R26, R18 ;  /* 0x00000012001a7202 */ /* 0x000fca0000000f00 */
[----:B------:R1:W-:Y:S04]  /*10f0*/  STG.E.64 desc[UR10][R16.64+0x10], R26 ;  /* 0x0000101a10007986 */ /* 0x0003e8000c101b0a */
[----:B------:R-:W2:Y:S04]  /*1100*/  LDG.E.64 R24, desc[UR10][R24.64] ;  /* 0x0000000a18187981 */ /* 0x000ea8000c1e1b00 */
[----:B------:R-:W2:Y:S01]  /*1110*/  LDG.E.64 R18, desc[UR10][R8.64] ;  /* 0x0000000a08127981 */ /* 0x000ea2000c1e1b00 */
[----:B------:R-:W-:-:S04]  /*1120*/  UIADD3 UR4, UP1, UPT, UR4, 0x4, URZ ;  /* 0x0000000404047890 */ /* 0x000fc8000ff3e0ff */
[----:B------:R-:W-:Y:S01]  /*1130*/  UIADD3.X UR5, UPT, UPT, URZ, UR5, URZ, UP1, !UPT ;  /* 0x00000005ff057290 */ /* 0x000fe20008ffe4ff */
[-C--:B--2---:R-:W-:Y:S02]  /*1140*/  IMAD R13, R25, R18.reuse, RZ ;  /* 0x00000012190d7224 */ /* 0x084fe400078e02ff */
[----:B------:R-:W-:-:S04]  /*1150*/  IMAD.WIDE.U32 R20, R24, R18, RZ ;  /* 0x0000001218147225 */ /* 0x000fc800078e00ff */
[----:B------:R-:W-:-:S05]  /*1160*/  IMAD R13, R19, R24, R13 ;  /* 0x00000018130d7224 */ /* 0x000fca00078e020d */
[----:B------:R-:W-:-:S05]  /*1170*/  IADD3 R21, PT, PT, R21, R13, RZ ;  /* 0x0000000d15157210 */ /* 0x000fca0007ffe0ff */
[----:B------:R1:W-:Y:S02]  /*1180*/  STG.E.64 desc[UR10][R16.64+0x18], R20 ;  /* 0x0000181410007986 */ /* 0x0003e4000c101b0a */
.L_x_30:
[----:B------:R-:W-:Y:S05]  /*1190*/  BRA.U !UP0, `(.L_x_29) ;  /* 0x0000000508087547 */ /* 0x000fea000b800000 */
[----:B------:R-:W-:Y:S02]  /*11a0*/  UISETP.NE.U32.AND UP0, UPT, UR9, 0x1, UPT ;  /* 0x000000010900788c */ /* 0x000fe4000bf05070 */
[----:B------:R-:W-:Y:S02]  /*11b0*/  ULOP3.LUT UP1, URZ, UR14, 0x1, URZ, 0xc0, !UPT ;  /* 0x000000010eff7892 */ /* 0x000fe4000f82c0ff */
[----:B------:R-:W-:-:S09]  /*11c0*/  UISETP.NE.AND.EX UP0, UPT, URZ, URZ, UPT, UP0 ;  /* 0x000000ffff00728c */ /* 0x000fd2000bf05300 */
[----:B------:R-:W-:Y:S05]  /*11d0*/  BRA.U !UP0, `(.L_x_31) ;  /* 0x0000000108987547 */ /* 0x000fea000b800000 */
[----:B------:R-:W2:Y:S01]  /*11e0*/  LDCU.64 UR8, c[0x0][0x388] ;  /* 0x00007100ff0877ac */ /* 0x000ea20008000a00 */
[----:B0-----:R-:W-:Y:S01]  /*11f0*/  MOV R19, R15 ;  /* 0x0000000f00137202 */ /* 0x001fe20000000f00 */
[C---:B-1----:R-:W-:Y:S01]  /*1200*/  IMAD R16, R10.reuse, UR5, RZ ;  /* 0x000000050a107c24 */ /* 0x042fe2000f8e02ff */
[----:B------:R-:W3:Y:S01]  /*1210*/  LDG.E.64 R24, desc[UR10][R8.64] ;  /* 0x0000000a08187981 */ /* 0x000ee2000c1e1b00 */
[----:B------:R-:W-:Y:S02]  /*1220*/  IMAD.MOV.U32 R18, RZ, RZ, R14 ;  /* 0x000000ffff127224 */ /* 0x000fe400078e000e */
[----:B------:R-:W-:Y:S02]  /*1230*/  IMAD R13, R11, UR4, R16 ;  /* 0x000000040b0d7c24 */ /* 0x000fe4000f8e0210 */
[----:B------:R-:W-:-:S05]  /*1240*/  IMAD.WIDE.U32 R18, R10, UR4, R18 ;  /* 0x000000040a127c25 */ /* 0x000fca000f8e0012 */
[----:B------:R-:W-:Y:S02]  /*1250*/  IADD3 R13, PT, PT, R19, R13, RZ ;  /* 0x0000000d130d7210 */ /* 0x000fe40007ffe0ff */
[----:B--2---:R-:W-:-:S04]  /*1260*/  LEA R16, P1, R18, UR8, 0x3 ;  /* 0x0000000812107c11 */ /* 0x004fc8000f8218ff */
[----:B------:R-:W-:Y:S01]  /*1270*/  LEA.HI.X R17, R18, UR9, R13, 0x3, P1 ;  /* 0x0000000912117c11 */ /* 0x000fe200088f1c0d */
[----:B------:R-:W0:Y:S04]  /*1280*/  LDCU.64 UR8, c[0x0][0x390] ;  /* 0x00007200ff0877ac */ /* 0x000e280008000a00 */
[----:B------:R1:W3:Y:S01]  /*1290*/  LDG.E.64 R18, desc[UR10][R16.64] ;  /* 0x0000000a10127981 */ /* 0x0002e2000c1e1b00 */
[----:B------:R-:W-:Y:S01]  /*12a0*/  MOV R21, UR5 ;  /* 0x0000000500157c02 */ /* 0x000fe20008000f00 */
[----:B------:R-:W-:Y:S02]  /*12b0*/  IMAD.U32 R20, RZ, RZ, UR4 ;  /* 0x00000004ff147e24 */ /* 0x000fe4000f8e00ff */
[----:B------:R-:W-:Y:S02]  /*12c0*/  IMAD R13, R5, UR14, RZ ;  /* 0x0000000e050d7c24 */ /* 0x000fe4000f8e02ff */
[----:B------:R-:W-:-:S04]  /*12d0*/  IMAD.WIDE.U32 R20, R6, UR14, R20 ;  /* 0x0000000e06147c25 */ /* 0x000fc8000f8e0014 */
[----:B------:R-:W-:Y:S01]  /*12e0*/  IMAD R13, R6, UR15, R13 ;  /* 0x0000000f060d7c24 */ /* 0x000fe2000f8e020d */
[----:B0-----:R-:W-:-:S04]  /*12f0*/  LEA R22, P1, R20, UR8, 0x3 ;  /* 0x0000000814167c11 */ /* 0x001fc8000f8218ff */
[----:B------:R-:W-:Y:S01]  /*1300*/  IADD3 R13, PT, PT, R13, R21, RZ ;  /* 0x000000150d0d7210 */ /* 0x000fe20007ffe0ff */
[----:B------:R-:W-:-:S03]  /*1310*/  IMAD.SHL.U32 R21, R12, 0x8, RZ ;  /* 0x000000080c157824 */ /* 0x000fc600078e00ff */
[----:B------:R-:W-:Y:S02]  /*1320*/  LEA.HI.X R23, R20, UR9, R13, 0x3, P1 ;  /* 0x0000000914177c11 */ /* 0x000fe400088f1c0d */
[----:B-1----:R-:W-:-:S04]  /*1330*/  IADD3 R16, P1, PT, R16, R21, RZ ;  /* 0x0000001510107210 */ /* 0x002fc80007f3e0ff */
[----:B------:R-:W-:Y:S01]  /*1340*/  IADD3.X R17, PT, PT, R17, R4, RZ, P1, !PT ;  /* 0x0000000411117210 */ /* 0x000fe20000ffe4ff */
[----:B---3--:R-:W-:-:S04]  /*1350*/  IMAD R13, R19, R24, RZ ;  /* 0x00000018130d7224 */ /* 0x008fc800078e02ff */
[----:B------:R-:W-:Y:S02]  /*1360*/  IMAD R13, R25, R18, R13 ;  /* 0x00000012190d7224 */ /* 0x000fe400078e020d */
[----:B------:R-:W-:-:S04]  /*1370*/  IMAD.WIDE.U32 R18, R18, R24, RZ ;  /* 0x0000001812127225 */ /* 0x000fc800078e00ff */
[----:B------:R-:W-:Y:S01]  /*1380*/  IMAD.MOV.U32 R24, RZ, RZ, R18 ;  /* 0x000000ffff187224 */ /* 0x000fe200078e0012 */
[----:B------:R-:W-:-:S05]  /*1390*/  IADD3 R25, PT, PT, R19, R13, RZ ;  /* 0x0000000d13197210 */ /* 0x000fca0007ffe0ff */
[----:B------:R2:W-:Y:S04]  /*13a0*/  STG.E.64 desc[UR10][R22.64], R24 ;  /* 0x0000001816007986 */ /* 0x0005e8000c101b0a */
[----:B------:R-:W3:Y:S04]  /*13b0*/  LDG.E.64 R16, desc[UR10][R16.64] ;  /* 0x0000000a10107981 */ /* 0x000ee8000c1e1b00 */
[----:B------:R-:W3:Y:S01]  /*13c0*/  LDG.E.64 R18, desc[UR10][R8.64] ;  /* 0x0000000a08127981 */ /* 0x000ee2000c1e1b00 */
[----:B------:R-:W-:-:S04]  /*13d0*/  UIADD3 UR4, UP0, UPT, UR4, 0x2, URZ ;  /* 0x0000000204047890 */ /* 0x000fc8000ff1e0ff */
[----:B------:R-:W-:Y:S01]  /*13e0*/  UIADD3.X UR5, UPT, UPT, URZ, UR5, URZ, UP0, !UPT ;  /* 0x00000005ff057290 */ /* 0x000fe200087fe4ff */
[-C--:B---3--:R-:W-:Y:S02]  /*13f0*/  IMAD R13, R17, R18.reuse, RZ ;  /* 0x00000012110d7224 */ /* 0x088fe400078e02ff */
[----:B------:R-:W-:-:S04]  /*1400*/  IMAD.WIDE.U32 R20, R16, R18, RZ ;  /* 0x0000001210147225 */ /* 0x000fc800078e00ff */
[----:B------:R-:W-:-:S05]  /*1410*/  IMAD R13, R19, R16, R13 ;  /* 0x00000010130d7224 */ /* 0x000fca00078e020d */
[----:B------:R-:W-:-:S05]  /*1420*/  IADD3 R21, PT, PT, R21, R13, RZ ;  /* 0x0000000d15157210 */ /* 0x000fca0007ffe0ff */
[----:B------:R2:W-:Y:S02]  /*1430*/  STG.E.64 desc[UR10][R22.64+0x8], R20 ;  /* 0x0000081416007986 */ /* 0x0005e4000c101b0a */
.L_x_31:
[----:B------:R-:W-:Y:S05]  /*1440*/  BRA.U !UP1, `(.L_x_29) ;  /* 0x00000001095c7547 */ /* 0x000fea000b800000 */
[----:B------:R-:W3:Y:S01]  /*1450*/  LDCU.64 UR8, c[0x0][0x388] ;  /* 0x00007100ff0877ac */ /* 0x000ee20008000a00 */
[C---:B01----:R-:W-:Y:S01]  /*1460*/  IMAD R16, R10.reuse, UR5, RZ ;  /* 0x000000050a107c24 */ /* 0x043fe2000f8e02ff */
[----:B------:R-:W4:Y:S03]  /*1470*/  LDG.E.64 R8, desc[UR10][R8.64] ;  /* 0x0000000a08087981 */ /* 0x000f26000c1e1b00 */
[----:B------:R-:W-:Y:S02]  /*1480*/  IMAD R7, R11, UR4, R16 ;  /* 0x000000040b077c24 */ /* 0x000fe4000f8e0210 */
[----:B------:R-:W-:-:S05]  /*1490*/  IMAD.WIDE.U32 R10, R10, UR4, R14 ;  /* 0x000000040a0a7c25 */ /* 0x000fca000f8e000e */
[----:B------:R-:W-:Y:S02]  /*14a0*/  IADD3 R7, PT, PT, R11, R7, RZ ;  /* 0x000000070b077210 */ /* 0x000fe40007ffe0ff */
[----:B---3--:R-:W-:-:S04]  /*14b0*/  LEA R18, P1, R10, UR8, 0x3 ;  /* 0x000000080a127c11 */ /* 0x008fc8000f8218ff */
[----:B------:R-:W-:Y:S01]  /*14c0*/  LEA.HI.X R19, R10, UR9, R7, 0x3, P1 ;  /* 0x000000090a137c11 */ /* 0x000fe200088f1c07 */
[----:B------:R-:W0:Y:S04]  /*14d0*/  LDCU.64 UR8, c[0x0][0x390] ;  /* 0x00007200ff0877ac */ /* 0x000e280008000a00 */
[----:B------:R-:W4:Y:S01]  /*14e0*/  LDG.E.64 R10, desc[UR10][R18.64] ;  /* 0x0000000a120a7981 */ /* 0x000f22000c1e1b00 */
[----:B------:R-:W-:Y:S01]  /*14f0*/  MOV R17, UR5 ;  /* 0x0000000500117c02 */ /* 0x000fe20008000f00 */
[----:B------:R-:W-:Y:S02]  /*1500*/  IMAD R5, R5, UR14, RZ ;  /* 0x0000000e05057c24 */ /* 0x000fe4000f8e02ff */
[----:B------:R-:W-:Y:S02]  /*1510*/  IMAD.U32 R16, RZ, RZ, UR4 ;  /* 0x00000004ff107e24 */ /* 0x000fe4000f8e00ff */
[----:B------:R-:W-:-:S02]  /*1520*/  IMAD R13, R6, UR15, R5 ;  /* 0x0000000f060d7c24 */ /* 0x000fc4000f8e0205 */
[----:B------:R-:W-:-:S04]  /*1530*/  IMAD.WIDE.U32 R6, R6, UR14, R16 ;  /* 0x0000000e06067c25 */ /* 0x000fc8000f8e0010 */
[-C--:B----4-:R-:W-:Y:S02]  /*1540*/  IMAD R5, R11, R8.reuse, RZ ;  /* 0x000000080b057224 */ /* 0x090fe400078e02ff */
[----:B------:R-:W-:Y:S01]  /*1550*/  IMAD.WIDE.U32 R16, R10, R8, RZ ;  /* 0x000000080a107225 */ /* 0x000fe200078e00ff */
[----:B0-----:R-:W-:-:S03]  /*1560*/  LEA R8, P1, R6, UR8, 0x3 ;  /* 0x0000000806087c11 */ /* 0x001fc6000f8218ff */
[----:B------:R-:W-:Y:S01]  /*1570*/  IMAD R11, R9, R10, R5 ;  /* 0x0000000a090b7224 */ /* 0x000fe200078e0205 */
[----:B------:R-:W-:-:S03]  /*1580*/  IADD3 R5, PT, PT, R13, R7, RZ ;  /* 0x000000070d057210 */ /* 0x000fc60007ffe0ff */
[----:B------:R-:W-:Y:S01]  /*1590*/  IMAD.IADD R17, R17, 0x1, R11 ;  /* 0x0000000111117824 */ /* 0x000fe200078e020b */
[----:B------:R-:W-:-:S05]  /*15a0*/  LEA.HI.X R9, R6, UR9, R5, 0x3, P1 ;  /* 0x0000000906097c11 */ /* 0x000fca00088f1c05 */
[----:B------:R3:W-:Y:S02]  /*15b0*/  STG.E.64 desc[UR10][R8.64], R16 ;  /* 0x0000001008007986 */ /* 0x0007e4000c101b0a */
.L_x_29:
[----:B------:R-:W-:Y:S05]  /*15c0*/  @P0 BRA `(.L_x_32) ;  /* 0xffffffec00d00947 */ /* 0x000fea000383ffff */
[----:B------:R-:W-:Y:S05]  /*15d0*/  EXIT ;  /* 0x000000000000794d */ /* 0x000fea0003800000 */
        .weak           $__internal_3_$__cuda_sm20_rem_s64
        .type           $__internal_3_$__cuda_sm20_rem_s64,@function
        .size           $__internal_3_$__cuda_sm20_rem_s64,($__internal_4_$__cuda_sm20_rem_u64 - $__internal_3_$__cuda_sm20_rem_s64)
$__internal_3_$__cuda_sm20_rem_s64:
[----:B------:R-:W0:Y:S02]  /*15e0*/  LDCU.64 UR6, c[0x0][0x3a0] ;  /* 0x00007400ff0677ac */ /* 0x000e240008000a00 */
[----:B0-----:R-:W-:Y:S02]  /*15f0*/  UIADD3 UR4, UP1, UPT, URZ, -UR6, URZ ;  /* 0x80000006ff047290 */ /* 0x001fe4000ff3e0ff */
[----:B------:R-:W-:Y:S02]  /*1600*/  UISETP.GE.AND UP0, UPT, UR7, URZ, UPT ;  /* 0x000000ff0700728c */ /* 0x000fe4000bf06270 */
[----:B------:R-:W-:Y:S02]  /*1610*/  UIADD3.X UR5, UPT, UPT, URZ, ~UR7, URZ, UP1, !UPT ;  /* 0x80000007ff057290 */ /* 0x000fe40008ffe4ff */
[----:B------:R-:W-:Y:S02]  /*1620*/  USEL UR4, UR4, UR6, !UP0 ;  /* 0x0000000604047287 */ /* 0x000fe4000c000000 */
[----:B------:R-:W-:-:S09]  /*1630*/  USEL UR5, UR5, UR7, !UP0 ;  /* 0x0000000705057287 */ /* 0x000fd2000c000000 */
[----:B------:R-:W0:Y:S08]  /*1640*/  I2F.U64.RP R2, UR4 ;  /* 0x0000000400027d12 */ /* 0x000e300008309000 */
[----:B0-----:R-:W0:Y:S02]  /*1650*/  MUFU.RCP R2, R2 ;  /* 0x0000000200027308 */ /* 0x001e240000001000 */
[----:B0-----:R-:W-:-:S06]  /*1660*/  IADD3 R4, PT, PT, R2, 0x1ffffffe, RZ ;  /* 0x1ffffffe02047810 */ /* 0x001fcc0007ffe0ff */
[----:B------:R-:W0:Y:S02]  /*1670*/  F2I.U64.TRUNC R4, R4 ;  /* 0x0000000400047311 */ /* 0x000e24000020d800 */
[----:B0-----:R-:W-:-:S04]  /*1680*/  IMAD.WIDE.U32 R6, R4, UR4, RZ ;  /* 0x0000000404067c25 */ /* 0x001fc8000f8e00ff */
[----:B------:R-:W-:Y:S01]  /*1690*/  IMAD R7, R4, UR5, R7 ;  /* 0x0000000504077c24 */ /* 0x000fe2000f8e0207 */
[----:B------:R-:W-:-:S03]  /*16a0*/  IADD3 R9, P0, PT, RZ, -R6, RZ ;  /* 0x80000006ff097210 */ /* 0x000fc60007f1e0ff */
[----:B------:R-:W-:Y:S02]  /*16b0*/  IMAD R7, R5, UR4, R7 ;  /* 0x0000000405077c24 */ /* 0x000fe4000f8e0207 */
[----:B------:R-:W-:-:S03]  /*16c0*/  IMAD.HI.U32 R6, R4, R9, RZ ;  /* 0x0000000904067227 */ /* 0x000fc600078e00ff */
[----:B------:R-:W-:Y:S01]  /*16d0*/  IADD3.X R11, PT, PT, RZ, ~R7, RZ, P0, !PT ;  /* 0x80000007ff0b7210 */ /* 0x000fe200007fe4ff */
[----:B------:R-:W-:-:S04]  /*16e0*/  IMAD.MOV.U32 R7, RZ, RZ, R4 ;  /* 0x000000ffff077224 */ /* 0x000fc800078e0004 */
[----:B------:R-:W-:-:S04]  /*16f0*/  IMAD.WIDE.U32 R6, P0, R4, R11, R6 ;  /* 0x0000000b04067225 */ /* 0x000fc80007800006 */
[C---:B------:R-:W-:Y:S02]  /*1700*/  IMAD R13, R5.reuse, R11, RZ ;  /* 0x0000000b050d7224 */ /* 0x040fe400078e02ff */
[----:B------:R-:W-:-:S04]  /*1710*/  IMAD.HI.U32 R6, P1, R5, R9, R6 ;  /* 0x0000000905067227 */ /* 0x000fc80007820006 */
[----:B------:R-:W-:Y:S01]  /*1720*/  IMAD.HI.U32 R11, R5, R11, RZ ;  /* 0x0000000b050b7227 */ /* 0x000fe200078e00ff */
[----:B------:R-:W-:-:S04]  /*1730*/  IADD3 R7, P2, PT, R13, R6, RZ ;  /* 0x000000060d077210 */ /* 0x000fc80007f5e0ff */
[----:B------:R-:W-:Y:S01]  /*1740*/  IADD3.X R2, PT, PT, R11, R5, RZ, P0, !PT ;  /* 0x000000050b027210 */ /* 0x000fe200007fe4ff */
[----:B------:R-:W-:-:S03]  /*1750*/  IMAD.WIDE.U32 R4, R7, UR4, RZ ;  /* 0x0000000407047c25 */ /* 0x000fc6000f8e00ff */
[----:B------:R-:W-:Y:S01]  /*1760*/  IADD3.X R9, PT, PT, RZ, RZ, R2, P2, P1 ;  /* 0x000000ffff097210 */ /* 0x000fe200017e2402 */
[----:B------:R-:W-:Y:S01]  /*1770*/  IMAD R2, R7, UR5, R5 ;  /* 0x0000000507027c24 */ /* 0x000fe2000f8e0205 */
[----:B------:R-:W-:-:S03]  /*1780*/  IADD3 R5, P0, PT, RZ, -R4, RZ ;  /* 0x80000004ff057210 */ /* 0x000fc60007f1e0ff */
[----:B------:R-:W-:Y:S02]  /*1790*/  IMAD R2, R9, UR4, R2 ;  /* 0x0000000409027c24 */ /* 0x000fe4000f8e0202 */
[----:B------:R-:W-:-:S03]  /*17a0*/  IMAD.HI.U32 R6, R7, R5, RZ ;  /* 0x0000000507067227 */ /* 0x000fc600078e00ff */
[----:B------:R-:W-:-:S05]  /*17b0*/  IADD3.X R4, PT, PT, RZ, ~R2, RZ, P0, !PT ;  /* 0x80000002ff047210 */ /* 0x000fca00007fe4ff */
[----:B------:R-:W-:-:S04]  /*17c0*/  IMAD.WIDE.U32 R6, P0, R7, R4, R6 ;  /* 0x0000000407067225 */ /* 0x000fc80007800006 */
[C---:B------:R-:W-:Y:S02]  /*17d0*/  IMAD R11, R9.reuse, R4, RZ ;  /* 0x00000004090b7224 */ /* 0x040fe400078e02ff */
[----:B------:R-:W-:-:S04]  /*17e0*/  IMAD.HI.U32 R2, P1, R9, R5, R6 ;  /* 0x0000000509027227 */ /* 0x000fc80007820006 */
[----:B------:R-:W-:Y:S02]  /*17f0*/  HFMA2 R5, -RZ, RZ, 0, 0 ;  /* 0x00000000ff057431 */ /* 0x000fe400000001ff */
[----:B------:R-:W-:Y:S01]  /*1800*/  IMAD.HI.U32 R6, R9, R4, RZ ;  /* 0x0000000409067227 */ /* 0x000fe200078e00ff */
[----:B------:R-:W-:-:S03]  /*1810*/  IADD3 R2, P2, PT, R11, R2, RZ ;  /* 0x000000020b027210 */ /* 0x000fc60007f5e0ff */
[----:B------:R-:W-:Y:S02]  /*1820*/  IMAD.X R9, R6, 0x1, R9, P0 ;  /* 0x0000000106097824 */ /* 0x000fe400000e0609 */
[----:B------:R-:W-:-:S03]  /*1830*/  IMAD.HI.U32 R4, R2, R3, RZ ;  /* 0x0000000302047227 */ /* 0x000fc600078e00ff */
[----:B------:R-:W-:Y:S01]  /*1840*/  IADD3.X R9, PT, PT, RZ, RZ, R9, P2, P1 ;  /* 0x000000ffff097210 */ /* 0x000fe200017e2409 */
[----:B------:R-:W-:-:S04]  /*1850*/  IMAD.WIDE.U32 R4, RZ, R2, R4 ;  /* 0x00000002ff047225 */ /* 0x000fc800078e0004 */
[----:B------:R-:W-:-:S05]  /*1860*/  IMAD.HI.U32 R4, P0, R9, R3, R4 ;  /* 0x0000000309047227 */ /* 0x000fca0007800004 */
[----:B------:R-:W-:Y:S02]  /*1870*/  IADD3 R7, P1, PT, RZ, R4, RZ ;  /* 0x00000004ff077210 */ /* 0x000fe40007f3e0ff */
[----:B------:R-:W-:-:S03]  /*1880*/  IADD3.X R2, PT, PT, RZ, RZ, RZ, P0, !PT ;  /* 0x000000ffff027210 */ /* 0x000fc600007fe4ff */
[----:B------:R-:W-:-:S04]  /*1890*/  IMAD.WIDE.U32 R4, R7, UR4, RZ ;  /* 0x0000000407047c25 */ /* 0x000fc8000f8e00ff */
[----:B------:R-:W-:Y:S01]  /*18a0*/  IMAD.X R2, RZ, RZ, R2, P1 ;  /* 0x000000ffff027224 */ /* 0x000fe200008e0602 */
[----:B------:R-:W-:Y:S01]  /*18b0*/  IADD3 R4, P1, PT, -R4, R3, RZ ;  /* 0x0000000304047210 */ /* 0x000fe20007f3e1ff */
[----:B------:R-:W-:-:S03]  /*18c0*/  IMAD R7, R7, UR5, R5 ;  /* 0x0000000507077c24 */ /* 0x000fc6000f8e0205 */
[----:B------:R-:W-:Y:S01]  /*18d0*/  ISETP.GE.U32.AND P0, PT, R4, UR4, PT ;  /* 0x0000000404007c0c */ /* 0x000fe2000bf06070 */
[----:B------:R-:W-:-:S05]  /*18e0*/  IMAD R2, R2, UR4, R7 ;  /* 0x0000000402027c24 */ /* 0x000fca000f8e0207 */
[----:B------:R-:W-:Y:S02]  /*18f0*/  IADD3.X R7, PT, PT, RZ, ~R2, RZ, P1, !PT ;  /* 0x80000002ff077210 */ /* 0x000fe40000ffe4ff */
[----:B------:R-:W-:Y:S02]  /*1900*/  IADD3 R5, P1, PT, R4, -UR4, RZ ;  /* 0x8000000404057c10 */ /* 0x000fe4000ff3e0ff */
[C---:B------:R-:W-:Y:S02]  /*1910*/  ISETP.GE.U32.AND.EX P0, PT, R7.reuse, UR5, PT, P0 ;  /* 0x0000000507007c0c */ /* 0x040fe4000bf06100 */
[----:B------:R-:W-:Y:S02]  /*1920*/  IADD3.X R2, PT, PT, R7, ~UR5, RZ, P1, !PT ;  /* 0x8000000507027c10 */ /* 0x000fe40008ffe4ff */
[----:B------:R-:W-:Y:S02]  /*1930*/  SEL R5, R5, R4, P0 ;  /* 0x0000000405057207 */ /* 0x000fe40000000000 */
[----:B------:R-:W-:-:S02]  /*1940*/  SEL R2, R2, R7, P0 ;  /* 0x0000000702027207 */ /* 0x000fc40000000000 */
[C---:B------:R-:W-:Y:S02]  /*1950*/  ISETP.GE.U32.AND P0, PT, R5.reuse, UR4, PT ;  /* 0x0000000405007c0c */ /* 0x040fe4000bf06070 */
[----:B------:R-:W-:Y:S02]  /*1960*/  IADD3 R14, P2, PT, R5, -UR4, RZ ;  /* 0x80000004050e7c10 */ /* 0x000fe4000ff5e0ff */
[C---:B------:R-:W-:Y:S02]  /*1970*/  ISETP.GE.U32.AND.EX P0, PT, R2.reuse, UR5, PT, P0 ;  /* 0x0000000502007c0c */ /* 0x040fe4000bf06100 */
[----:B------:R-:W-:Y:S02]  /*1980*/  ISETP.NE.U32.AND P1, PT, RZ, UR6, PT ;  /* 0x00000006ff007c0c */ /* 0x000fe4000bf25070 */
[----:B------:R-:W-:Y:S02]  /*1990*/  IADD3.X R15, PT, PT, R2, ~UR5, RZ, P2, !PT ;  /* 0x80000005020f7c10 */ /* 0x000fe400097fe4ff */
[----:B------:R-:W-:Y:S01]  /*19a0*/  SEL R14, R14, R5, P0 ;  /* 0x000000050e0e7207 */ /* 0x000fe20000000000 */
[----:B------:R-:W-:Y:S01]  /*19b0*/  IMAD.MOV.U32 R5, RZ, RZ, 0x0 ;  /* 0x00000000ff057424 */ /* 0x000fe200078e00ff */
[----:B------:R-:W-:-:S02]  /*19c0*/  MOV R4, R0 ;  /* 0x0000000000047202 */ /* 0x000fc40000000f00 */
[----:B------:R-:W-:Y:S02]  /*19d0*/  ISETP.NE.AND.EX P1, PT, RZ, UR7, PT, P1 ;  /* 0x00000007ff007c0c */ /* 0x000fe4000bf25310 */
[----:B------:R-:W-:Y:S02]  /*19e0*/  SEL R15, R15, R2, P0 ;  /* 0x000000020f0f7207 */ /* 0x000fe40000000000 */
[----:B------:R-:W-:Y:S02]  /*19f0*/  SEL R14, R14, 0xffffffff, P1 ;  /* 0xffffffff0e0e7807 */ /* 0x000fe40000800000 */
[----:B------:R-:W-:Y:S01]  /*1a00*/  SEL R15, R15, 0xffffffff, P1 ;  /* 0xffffffff0f0f7807 */ /* 0x000fe20000800000 */
[----:B------:R-:W-:Y:S06]  /*1a10*/  RET.REL.NODEC R4 `(_Z17per_row_AB_kernelPlS_S_ll) ;  /* 0xffffffe404787950 */ /* 0x000fec0003c3ffff */
        .weak           $__internal_4_$__cuda_sm20_rem_u64
        .type           $__internal_4_$__cuda_sm20_rem_u64,@function
        .size           $__internal_4_$__cuda_sm20_rem_u64,(.L_x_38 - $__internal_4_$__cuda_sm20_rem_u64)
$__internal_4_$__cuda_sm20_rem_u64:
[----:B------:R-:W0:Y:S01]  /*1a20*/  LDCU.64 UR4, c[0x0][0x3a0] ;  /* 0x00007400ff0477ac */ /* 0x000e220008000a00 */
[----:B------:R-:W1:Y:S01]  /*1a30*/  LDC.64 R4, c[0x0][0x3a0] ;  /* 0x0000e800ff047b82 */ /* 0x000e620000000a00 */
[----:B0-----:R-:W0:Y:S08]  /*1a40*/  I2F.U64.RP R2, UR4 ;  /* 0x0000000400027d12 */ /* 0x001e300008309000 */
[----:B0-----:R-:W0:Y:S02]  /*1a50*/  MUFU.RCP R2, R2 ;  /* 0x0000000200027308 */ /* 0x001e240000001000 */
[----:B0-----:R-:W-:-:S06]  /*1a60*/  IADD3 R6, PT, PT, R2, 0x1ffffffe, RZ ;  /* 0x1ffffffe02067810 */ /* 0x001fcc0007ffe0ff */
[----:B------:R-:W1:Y:S02]  /*1a70*/  F2I.U64.TRUNC R6, R6 ;  /* 0x0000000600067311 */ /* 0x000e64000020d800 */
[----:B-1----:R-:W-:-:S04]  /*1a80*/  IMAD.WIDE.U32 R8, R6, R4, RZ ;  /* 0x0000000406087225 */ /* 0x002fc800078e00ff */
[----:B------:R-:W-:Y:S01]  /*1a90*/  IMAD R9, R6, R5, R9 ;  /* 0x0000000506097224 */ /* 0x000fe200078e0209 */
[----:B------:R-:W-:-:S03]  /*1aa0*/  IADD3 R11, P0, PT, RZ, -R8, RZ ;  /* 0x80000008ff0b7210 */ /* 0x000fc60007f1e0ff */
[----:B------:R-:W-:Y:S02]  /*1ab0*/  IMAD R9, R7, R4, R9 ;  /* 0x0000000407097224 */ /* 0x000fe400078e0209 */
        /* <DEDUP_REMOVED lines=9> */
[----:B------:R-:W-:-:S03]  /*1b50*/  IMAD.WIDE.U32 R6, R9, R4, RZ ;  /* 0x0000000409067225 */ /* 0x000fc600078e00ff */
[----:B------:R-:W-:Y:S01]  /*1b60*/  IADD3.X R11, PT, PT, RZ, RZ, R2, P2, P1 ;  /* 0x000000ffff0b7210 */ /* 0x000fe200017e2402 */
[----:B------:R-:W-:Y:S01]  /*1b70*/  IMAD R2, R9, R5, R7 ;  /* 0x0000000509027224 */ /* 0x000fe200078e0207 */
[----:B------:R-:W-:-:S03]  /*1b80*/  IADD3 R7, P0, PT, RZ, -R6, RZ ;  /* 0x80000006ff077210 */ /* 0x000fc60007f1e0ff */
[----:B------:R-:W-:Y:S02]  /*1b90*/  IMAD R2, R11, R4, R2 ;  /* 0x000000040b027224 */ /* 0x000fe400078e0202 */
        /* <DEDUP_REMOVED lines=15> */
[----:B------:R-:W-:-:S04]  /*1c90*/  IMAD.WIDE.U32 R6, R9, R4, RZ ;  /* 0x0000000409067225 */ /* 0x000fc800078e00ff */
[----:B------:R-:W-:Y:S02]  /*1ca0*/  IMAD.X R11, RZ, RZ, R2, P1 ;  /* 0x000000ffff0b7224 */ /* 0x000fe400008e0602 */
[----:B------:R-:W-:Y:S01]  /*1cb0*/  IMAD R9, R9, R5, R7 ;  /* 0x0000000509097224 */ /* 0x000fe200078e0207 */
[----:B------:R-:W-:-:S03]  /*1cc0*/  IADD3 R7, P1, PT, -R6, R3, RZ ;  /* 0x0000000306077210 */ /* 0x000fc60007f3e1ff */
[-C--:B------:R-:W-:Y:S01]  /*1cd0*/  IMAD R9, R11, R4.reuse, R9 ;  /* 0x000000040b097224 */ /* 0x080fe200078e0209 */
[----:B------:R-:W-:-:S04]  /*1ce0*/  ISETP.GE.U32.AND P0, PT, R7, R4, PT ;  /* 0x000000040700720c */ /* 0x000fc80003f06070 */
[----:B------:R-:W-:Y:S02]  /*1cf0*/  IADD3.X R2, PT, PT, RZ, ~R9, RZ, P1, !PT ;  /* 0x80000009ff027210 */ /* 0x000fe40000ffe4ff */
[----:B------:R-:W-:Y:S02]  /*1d00*/  IADD3 R9, P1, PT, R7, -R4, RZ ;  /* 0x8000000407097210 */ /* 0x000fe40007f3e0ff */
[CC--:B------:R-:W-:Y:S02]  /*1d10*/  ISETP.GE.U32.AND.EX P0, PT, R2.reuse, R5.reuse, PT, P0 ;  /* 0x000000050200720c */ /* 0x0c0fe40003f06100 */
[----:B------:R-:W-:Y:S02]  /*1d20*/  IADD3.X R6, PT, PT, R2, ~R5, RZ, P1, !PT ;  /* 0x8000000502067210 */ /* 0x000fe40000ffe4ff */
[----:B------:R-:W-:Y:S02]  /*1d30*/  SEL R9, R9, R7, P0 ;  /* 0x0000000709097207 */ /* 0x000fe40000000000 */
[----:B------:R-:W-:-:S02]  /*1d40*/  SEL R6, R6, R2, P0 ;  /* 0x0000000206067207 */ /* 0x000fc40000000000 */
[CC--:B------:R-:W-:Y:S02]  /*1d50*/  IADD3 R2, P2, PT, R9.reuse, -R4.reuse, RZ ;  /* 0x8000000409027210 */ /* 0x0c0fe40007f5e0ff */
[----:B------:R-:W-:Y:S02]  /*1d60*/  ISETP.GE.U32.AND P0, PT, R9, R4, PT ;  /* 0x000000040900720c */ /* 0x000fe40003f06070 */
[----:B------:R-:W-:Y:S01]  /*1d70*/  ISETP.NE.U32.AND P1, PT, R4, RZ, PT ;  /* 0x000000ff0400720c */ /* 0x000fe20003f25070 */
[C---:B------:R-:W-:Y:S01]  /*1d80*/  IMAD.X R7, R6.reuse, 0x1, ~R5, P2 ;  /* 0x0000000106077824 */ /* 0x040fe200010e0e05 */
[----:B------:R-:W-:Y:S02]  /*1d90*/  ISETP.GE.U32.AND.EX P0, PT, R6, R5, PT, P0 ;  /* 0x000000050600720c */ /* 0x000fe40003f06100 */
[----:B------:R-:W-:Y:S01]  /*1da0*/  ISETP.NE.AND.EX P1, PT, R5, RZ, PT, P1 ;  /* 0x000000ff0500720c */ /* 0x000fe20003f25310 */
[----:B------:R-:W-:Y:S01]  /*1db0*/  HFMA2 R5, -RZ, RZ, 0, 0 ;  /* 0x00000000ff057431 */ /* 0x000fe200000001ff */
[----:B------:R-:W-:-:S02]  /*1dc0*/  MOV R4, R0 ;  /* 0x0000000000047202 */ /* 0x000fc40000000f00 */
[----:B------:R-:W-:Y:S02]  /*1dd0*/  SEL R2, R2, R9, P0 ;  /* 0x0000000902027207 */ /* 0x000fe40000000000 */
[----:B------:R-:W-:Y:S02]  /*1de0*/  SEL R7, R7, R6, P0 ;  /* 0x0000000607077207 */ /* 0x000fe40000000000 */
[----:B------:R-:W-:Y:S02]  /*1df0*/  SEL R2, R2, 0xffffffff, P1 ;  /* 0xffffffff02027807 */ /* 0x000fe40000800000 */
[----:B------:R-:W-:Y:S01]  /*1e00*/  SEL R7, R7, 0xffffffff, P1 ;  /* 0xffffffff07077807 */ /* 0x000fe20000800000 */
[----:B------:R-:W-:Y:S06]  /*1e10*/  RET.REL.NODEC R4 `(_Z17per_row_AB_kernelPlS_S_ll) ;  /* 0xffffffe004787950 */ /* 0x000fec0003c3ffff */
.L_x_33:
        /* <DEDUP_REMOVED lines=14> */
.L_x_38:


//--------------------- .nv.shared.reserved.0     --------------------------
	.section	.nv.shared.reserved.0,"aw",@nobits
	.weak		__nv_reservedSMEM_offset_0_alias
	.size		__nv_reservedSMEM_offset_0_alias, 0, 64
	.other		__nv_reservedSMEM_offset_0_alias,@"STO_CUDA_RESERVED_SHARED STV_DEFAULT"
__nv_reservedSMEM_offset_0_alias:
	.zero		0
	.zero		64


//--------------------- .nv.constant0._Z18per_element_kernelPlS_S_ll --------------------------
	.section	.nv.constant0._Z18per_element_kernelPlS_S_ll,"a",@progbits
	.sectionflags	@""
	.align	4
.nv.constant0._Z18per_element_kernelPlS_S_ll:
	.zero		936


//--------------------- .nv.constant0._Z20per_column_AB_kernelPlS_S_ll --------------------------
	.section	.nv.constant0._Z20per_column_AB_kernelPlS_S_ll,"a",@progbits
	.sectionflags	@""
	.align	4
.nv.constant0._Z20per_column_AB_kernelPlS_S_ll:
	.zero		936


//--------------------- .nv.constant0._Z17per_row_AB_kernelPlS_S_ll --------------------------
	.section	.nv.constant0._Z17per_row_AB_kernelPlS_S_ll,"a",@progbits
	.sectionflags	@""
	.align	4
.nv.constant0._Z17per_row_AB_kernelPlS_S_ll:
	.zero		936


//--------------------- SYMBOLS --------------------------

	.type		.nv.reservedSmem.offset0,@object
	.size		.nv.reservedSmem.offset0,0x4
